def attn_fwd(
    Q,
    K,
    V,
    Out,
    Lse,
    sm_scale,
    stride_qz,
    stride_qh,
    stride_qm,
    stride_qk,
    stride_kz,
    stride_kh,
    stride_kn,
    stride_kk,
    stride_vz,
    stride_vh,
    stride_vn,
    stride_vk,
    stride_oz,
    stride_oh,
    stride_om,
    stride_ok,
    seqlen_q,
    seqlen_k,
    BLOCK_M: tl.constexpr,
    BLOCK_N: tl.constexpr,
    HEAD_DIM: tl.constexpr,
    CAUSAL: tl.constexpr,
):
    start_m = tl.program_id(0)
    off_hz = tl.program_id(1)
    q_off = off_hz * stride_qh
    k_off = off_hz * stride_kh
    v_off = off_hz * stride_vh
    offs_m = start_m * BLOCK_M + tl.arange(0, BLOCK_M)
    offs_d = tl.arange(0, HEAD_DIM)
    offs_n = tl.arange(0, BLOCK_N)
    q_ptrs = Q + q_off + offs_m[:, None] * stride_qm + offs_d[None, :] * stride_qk
    k_ptrs = K + k_off + offs_d[:, None] * stride_kk + offs_n[None, :] * stride_kn
    v_ptrs = V + v_off + offs_n[:, None] * stride_vn + offs_d[None, :] * stride_vk
    m_i = tl.full([BLOCK_M], float("-inf"), dtype=tl.float32)
    l_i = tl.zeros([BLOCK_M], dtype=tl.float32) + 1.0
    acc = tl.zeros([BLOCK_M, HEAD_DIM], dtype=tl.float32)
    q = tl.load(q_ptrs)
    acc, l_i, m_i = _attn_fwd_inner(
        acc,
        l_i,
        m_i,
        q,
        k_ptrs,
        v_ptrs,
        sm_scale,
        stride_kn,
        stride_vn,
        start_m,
        seqlen_k,
        BLOCK_M,
        BLOCK_N,
        HEAD_DIM,
        CAUSAL,
    )
    acc = acc / l_i[:, None]
    lse = m_i + tl.math.log2(l_i) / 1.4426950408889634
    o_ptrs = (
        Out
        + off_hz * stride_oh
        + offs_m[:, None] * stride_om
        + offs_d[None, :] * stride_ok
    )
    tl.store(o_ptrs, acc.to(Out.dtype.element_ty))
    tl.store(Lse + off_hz * seqlen_q + offs_m, lse)

# config = {"BLOCK_M": 128, "BLOCK_N": 32, "HEAD_DIM": 64, "arch": "sm_100", "causal": true, "dtype": "bf16", "num_stages": 2, "num_warps": 4}
# arch = sm_100


// ===== COMPILED SASS (sm_100a) =====

	.target	sm_100a

	.elftype	@"ET_EXEC"


//--------------------- .note.nv.tkinfo           --------------------------
	.section	.note.nv.tkinfo,"",@"SHT_NOTE"
	.sectionflags	@"SHF_NOTE_NV_TKINFO"
	.tkinfo
        /*0018*/ 	.word	0x00000081
        /*0030*/ 	.string	""
        /*0030*/ 	.string	"ptxas-blackwell"
        /*0030*/ 	.string	"Cuda compilation tools, release 12.9, V12.9.86"
        /*0030*/ 	.string	"Build cuda_12.9.r12.9/compiler.36037853_0"
        /*0030*/ 	.string	"-v  -suppress-debug-info  -lineinfo  -arch sm_100a "



//--------------------- .note.nv.cuver            --------------------------
	.section	.note.nv.cuver,"",@"SHT_NOTE"
	.sectionflags	@"SHF_NOTE_NV_CUVER"
        /*0018*/ 	.short	0x0001
        /*001a*/ 	.short	0x0064
        /*001c*/ 	.short	0x0001
        /*001e*/ 	.short	0x0000
        /*0020*/ 	.short	0x0001
        /*0022*/ 	.short	0x0000


//--------------------- .nv.info                  --------------------------
	.section	.nv.info,"",@"SHT_CUDA_INFO"
	.align	4


	//----- nvinfo : EIATTR_REGCOUNT
	.align		4
        /*0000*/ 	.byte	0x04, 0x2f
        /*0002*/ 	.short	(.L_5 - .L_4)
	.align		4
.L_4:
        /*0004*/ 	.word	index@(attn_fwd)
        /*0008*/ 	.word	0x000000a8


	//----- nvinfo : EIATTR_FRAME_SIZE
	.align		4
.L_5:
        /*000c*/ 	.byte	0x04, 0x11
        /*000e*/ 	.short	(.L_7 - .L_6)
	.align		4
.L_6:
        /*0010*/ 	.word	index@($__internal_2_$__cuda_sm10x_tcgen05_guardrail_trap_unallocated_columns_being_dealloced)
        /*0014*/ 	.word	0x00000000


	//----- nvinfo : EIATTR_FRAME_SIZE
	.align		4
.L_7:
        /*0018*/ 	.byte	0x04, 0x11
        /*001a*/ 	.short	(.L_9 - .L_8)
	.align		4
.L_8:
        /*001c*/ 	.word	index@($__internal_1_$__cuda_sm10x_tcgen05_guardrail_trap_phase_invalid_during_alloc)
        /*0020*/ 	.word	0x00000000


	//----- nvinfo : EIATTR_FRAME_SIZE
	.align		4
.L_9:
        /*0024*/ 	.byte	0x04, 0x11
        /*0026*/ 	.short	(.L_11 - .L_10)
	.align		4
.L_10:
        /*0028*/ 	.word	index@($__internal_0_$__cuda_sm10x_tcgen05_guardrail_trap_col_being_dealloced_not_returned_by_alloc)
        /*002c*/ 	.word	0x00000000


	//----- nvinfo : EIATTR_FRAME_SIZE
	.align		4
.L_11:
        /*0030*/ 	.byte	0x04, 0x11
        /*0032*/ 	.short	(.L_13 - .L_12)
	.align		4
.L_12:
        /*0034*/ 	.word	index@(attn_fwd)
        /*0038*/ 	.word	0x00000000


	//----- nvinfo : EIATTR_MIN_STACK_SIZE
	.align		4
.L_13:
        /*003c*/ 	.byte	0x04, 0x12
        /*003e*/ 	.short	(.L_15 - .L_14)
	.align		4
.L_14:
        /*0040*/ 	.word	index@(attn_fwd)
        /*0044*/ 	.word	0x00000000
.L_15:


//--------------------- .nv.info.attn_fwd         --------------------------
	.section	.nv.info.attn_fwd,"",@"SHT_CUDA_INFO"
	.sectionflags	@""
	.align	4


	//----- nvinfo : EIATTR_CUDA_API_VERSION
	.align		4
        /*0000*/ 	.byte	0x04, 0x37
        /*0002*/ 	.short	(.L_17 - .L_16)
.L_16:
        /*0004*/ 	.word	0x00000081


	//----- nvinfo : EIATTR_KPARAM_INFO
	.align		4
.L_17:
        /*0008*/ 	.byte	0x04, 0x17
        /*000a*/ 	.short	(.L_19 - .L_18)
.L_18:
        /*000c*/ 	.word	0x00000000
        /*0010*/ 	.short	0x0019
        /*0012*/ 	.short	0x0080
        /*0014*/ 	.byte	0x00, 0xf4, 0x21, 0x00


	//----- nvinfo : EIATTR_KPARAM_INFO
	.align		4
.L_19:
        /*0018*/ 	.byte	0x04, 0x17
        /*001a*/ 	.short	(.L_21 - .L_20)
.L_20:
        /*001c*/ 	.word	0x00000000
        /*0020*/ 	.short	0x0018
        /*0022*/ 	.short	0x0078
        /*0024*/ 	.byte	0x00, 0xf4, 0x21, 0x00


	//----- nvinfo : EIATTR_KPARAM_INFO
	.align		4
.L_21:
        /*0028*/ 	.byte	0x04, 0x17
        /*002a*/ 	.short	(.L_23 - .L_22)
.L_22:
        /*002c*/ 	.word	0x00000000
        /*0030*/ 	.short	0x0017
        /*0032*/ 	.short	0x0070
        /*0034*/ 	.byte	0x00, 0xf0, 0x11, 0x00


	//----- nvinfo : EIATTR_KPARAM_INFO
	.align		4
.L_23:
        /*0038*/ 	.byte	0x04, 0x17
        /*003a*/ 	.short	(.L_25 - .L_24)
.L_24:
        /*003c*/ 	.word	0x00000000
        /*0040*/ 	.short	0x0016
        /*0042*/ 	.short	0x006c
        /*0044*/ 	.byte	0x00, 0xf0, 0x11, 0x00


	//----- nvinfo : EIATTR_KPARAM_INFO
	.align		4
.L_25:
        /*0048*/ 	.byte	0x04, 0x17
        /*004a*/ 	.short	(.L_27 - .L_26)
.L_26:
        /*004c*/ 	.word	0x00000000
        /*0050*/ 	.short	0x0015
        /*0052*/ 	.short	0x0068
        /*0054*/ 	.byte	0x00, 0xf0, 0x11, 0x00


	//----- nvinfo : EIATTR_KPARAM_INFO
	.align		4
.L_27:
        /*0058*/ 	.byte	0x04, 0x17
        /*005a*/ 	.short	(.L_29 - .L_28)
.L_28:
        /*005c*/ 	.word	0x00000000
        /*0060*/ 	.short	0x0014
        /*0062*/ 	.short	0x0064
        /*0064*/ 	.byte	0x00, 0xf0, 0x11, 0x00


	//----- nvinfo : EIATTR_KPARAM_INFO
	.align		4
.L_29:
        /*0068*/ 	.byte	0x04, 0x17
        /*006a*/ 	.short	(.L_31 - .L_30)
.L_30:
        /*006c*/ 	.word	0x00000000
        /*0070*/ 	.short	0x0013
        /*0072*/ 	.short	0x0060
        /*0074*/ 	.byte	0x00, 0xf0, 0x11, 0x00


	//----- nvinfo : EIATTR_KPARAM_INFO
	.align		4
.L_31:
        /*0078*/ 	.byte	0x04, 0x17
        /*007a*/ 	.short	(.L_33 - .L_32)
.L_32:
        /*007c*/ 	.word	0x00000000
        /*0080*/ 	.short	0x0012
        /*0082*/ 	.short	0x005c
        /*0084*/ 	.byte	0x00, 0xf0, 0x11, 0x00


	//----- nvinfo : EIATTR_KPARAM_INFO
	.align		4
.L_33:
        /*0088*/ 	.byte	0x04, 0x17
        /*008a*/ 	.short	(.L_35 - .L_34)
.L_34:
        /*008c*/ 	.word	0x00000000
        /*0090*/ 	.short	0x0011
        /*0092*/ 	.short	0x0058
        /*0094*/ 	.byte	0x00, 0xf0, 0x11, 0x00


	//----- nvinfo : EIATTR_KPARAM_INFO
	.align		4
.L_35:
        /*0098*/ 	.byte	0x04, 0x17
        /*009a*/ 	.short	(.L_37 - .L_36)
.L_36:
        /*009c*/ 	.word	0x00000000
        /*00a0*/ 	.short	0x0010
        /*00a2*/ 	.short	0x0054
        /*00a4*/ 	.byte	0x00, 0xf0, 0x11, 0x00


	//----- nvinfo : EIATTR_KPARAM_INFO
	.align		4
.L_37:
        /*00a8*/ 	.byte	0x04, 0x17
        /*00aa*/ 	.short	(.L_39 - .L_38)
.L_38:
        /*00ac*/ 	.word	0x00000000
        /*00b0*/ 	.short	0x000f
        /*00b2*/ 	.short	0x0050
        /*00b4*/ 	.byte	0x00, 0xf0, 0x11, 0x00


	//----- nvinfo : EIATTR_KPARAM_INFO
	.align		4
.L_39:
        /*00b8*/ 	.byte	0x04, 0x17
        /*00ba*/ 	.short	(.L_41 - .L_40)
.L_40:
        /*00bc*/ 	.word	0x00000000
        /*00c0*/ 	.short	0x000e
        /*00c2*/ 	.short	0x004c
        /*00c4*/ 	.byte	0x00, 0xf0, 0x11, 0x00


	//----- nvinfo : EIATTR_KPARAM_INFO
	.align		4
.L_41:
        /*00c8*/ 	.byte	0x04, 0x17
        /*00ca*/ 	.short	(.L_43 - .L_42)
.L_42:
        /*00cc*/ 	.word	0x00000000
        /*00d0*/ 	.short	0x000d
        /*00d2*/ 	.short	0x0048
        /*00d4*/ 	.byte	0x00, 0xf0, 0x11, 0x00


	//----- nvinfo : EIATTR_KPARAM_INFO
	.align		4
.L_43:
        /*00d8*/ 	.byte	0x04, 0x17
        /*00da*/ 	.short	(.L_45 - .L_44)
.L_44:
        /*00dc*/ 	.word	0x00000000
        /*00e0*/ 	.short	0x000c
        /*00e2*/ 	.short	0x0044
        /*00e4*/ 	.byte	0x00, 0xf0, 0x11, 0x00


	//----- nvinfo : EIATTR_KPARAM_INFO
	.align		4
.L_45:
        /*00e8*/ 	.byte	0x04, 0x17
        /*00ea*/ 	.short	(.L_47 - .L_46)
.L_46:
        /*00ec*/ 	.word	0x00000000
        /*00f0*/ 	.short	0x000b
        /*00f2*/ 	.short	0x0040
        /*00f4*/ 	.byte	0x00, 0xf0, 0x11, 0x00


	//----- nvinfo : EIATTR_KPARAM_INFO
	.align		4
.L_47:
        /*00f8*/ 	.byte	0x04, 0x17
        /*00fa*/ 	.short	(.L_49 - .L_48)
.L_48:
        /*00fc*/ 	.word	0x00000000
        /*0100*/ 	.short	0x000a
        /*0102*/ 	.short	0x003c
        /*0104*/ 	.byte	0x00, 0xf0, 0x11, 0x00


	//----- nvinfo : EIATTR_KPARAM_INFO
	.align		4
.L_49:
        /*0108*/ 	.byte	0x04, 0x17
        /*010a*/ 	.short	(.L_51 - .L_50)
.L_50:
        /*010c*/ 	.word	0x00000000
        /*0110*/ 	.short	0x0009
        /*0112*/ 	.short	0x0038
        /*0114*/ 	.byte	0x00, 0xf0, 0x11, 0x00


	//----- nvinfo : EIATTR_KPARAM_INFO
	.align		4
.L_51:
        /*0118*/ 	.byte	0x04, 0x17
        /*011a*/ 	.short	(.L_53 - .L_52)
.L_52:
        /*011c*/ 	.word	0x00000000
        /*0120*/ 	.short	0x0008
        /*0122*/ 	.short	0x0034
        /*0124*/ 	.byte	0x00, 0xf0, 0x11, 0x00


	//----- nvinfo : EIATTR_KPARAM_INFO
	.align		4
.L_53:
        /*0128*/ 	.byte	0x04, 0x17
        /*012a*/ 	.short	(.L_55 - .L_54)
.L_54:
        /*012c*/ 	.word	0x00000000
        /*0130*/ 	.short	0x0007
        /*0132*/ 	.short	0x0030
        /*0134*/ 	.byte	0x00, 0xf0, 0x11, 0x00


	//----- nvinfo : EIATTR_KPARAM_INFO
	.align		4
.L_55:
        /*0138*/ 	.byte	0x04, 0x17
        /*013a*/ 	.short	(.L_57 - .L_56)
.L_56:
        /*013c*/ 	.word	0x00000000
        /*0140*/ 	.short	0x0006
        /*0142*/ 	.short	0x002c
        /*0144*/ 	.byte	0x00, 0xf0, 0x11, 0x00


	//----- nvinfo : EIATTR_KPARAM_INFO
	.align		4
.L_57:
        /*0148*/ 	.byte	0x04, 0x17
        /*014a*/ 	.short	(.L_59 - .L_58)
.L_58:
        /*014c*/ 	.word	0x00000000
        /*0150*/ 	.short	0x0005
        /*0152*/ 	.short	0x0028
        /*0154*/ 	.byte	0x00, 0xf0, 0x11, 0x00


	//----- nvinfo : EIATTR_KPARAM_INFO
	.align		4
.L_59:
        /*0158*/ 	.byte	0x04, 0x17
        /*015a*/ 	.short	(.L_61 - .L_60)
.L_60:
        /*015c*/ 	.word	0x00000000
        /*0160*/ 	.short	0x0004
        /*0162*/ 	.short	0x0020
        /*0164*/ 	.byte	0x00, 0xf4, 0x21, 0x00


	//----- nvinfo : EIATTR_KPARAM_INFO
	.align		4
.L_61:
        /*0168*/ 	.byte	0x04, 0x17
        /*016a*/ 	.short	(.L_63 - .L_62)
.L_62:
        /*016c*/ 	.word	0x00000000
        /*0170*/ 	.short	0x0003
        /*0172*/ 	.short	0x0018
        /*0174*/ 	.byte	0x00, 0xf4, 0x21, 0x00


	//----- nvinfo : EIATTR_KPARAM_INFO
	.align		4
.L_63:
        /*0178*/ 	.byte	0x04, 0x17
        /*017a*/ 	.short	(.L_65 - .L_64)
.L_64:
        /*017c*/ 	.word	0x00000000
        /*0180*/ 	.short	0x0002
        /*0182*/ 	.short	0x0010
        /*0184*/ 	.byte	0x00, 0xf4, 0x21, 0x00


	//----- nvinfo : EIATTR_KPARAM_INFO
	.align		4
.L_65:
        /*0188*/ 	.byte	0x04, 0x17
        /*018a*/ 	.short	(.L_67 - .L_66)
.L_66:
        /*018c*/ 	.word	0x00000000
        /*0190*/ 	.short	0x0001
        /*0192*/ 	.short	0x0008
        /*0194*/ 	.byte	0x00, 0xf4, 0x21, 0x00


	//----- nvinfo : EIATTR_KPARAM_INFO
	.align		4
.L_67:
        /*0198*/ 	.byte	0x04, 0x17
        /*019a*/ 	.short	(.L_69 - .L_68)
.L_68:
        /*019c*/ 	.word	0x00000000
        /*01a0*/ 	.short	0x0000
        /*01a2*/ 	.short	0x0000
        /*01a4*/ 	.byte	0x00, 0xf4, 0x21, 0x00


	//----- nvinfo : EIATTR_AT_ENTRY_FRAGMENTS
	.align		4
.L_69:
        /*01a8*/ 	.byte	0x04, 0x4f
        /*01aa*/ 	.short	(.L_71 - .L_70)


	//   ....[0]....
.L_70:
        /*01ac*/ 	.word	0x00000004


	//----- nvinfo : EIATTR_RESERVED_SMEM_USED
	.align		4
.L_71:
        /*01b0*/ 	.byte	0x01, 0x41
	.zero		2


	//----- nvinfo : EIATTR_SPARSE_MMA_MASK
	.align		4
        /*01b4*/ 	.byte	0x03, 0x50
        /*01b6*/ 	.short	0x0000


	//----- nvinfo : EIATTR_TCGEN05_1CTA_USED
	.align		4
        /*01b8*/ 	.byte	0x01, 0x51
	.zero		2


	//----- nvinfo : EIATTR_MAXREG_COUNT
	.align		4
        /*01bc*/ 	.byte	0x03, 0x1b
        /*01be*/ 	.short	0x00ff


	//----- nvinfo : EIATTR_NUM_BARRIERS
	.align		4
        /*01c0*/ 	.byte	0x02, 0x4c
        /*01c2*/ 	.byte	0x01
	.zero		1


	//----- nvinfo : EIATTR_INT_WARP_WIDE_INSTR_OFFSETS
	.align		4
        /*01c4*/ 	.byte	0x04, 0x31
        /*01c6*/ 	.short	(.L_73 - .L_72)


	//   ....[0]....
.L_72:
        /*01c8*/ 	.word	0x00002300


	//   ....[1]....
        /*01cc*/ 	.word	0x00002310


	//   ....[2]....
        /*01d0*/ 	.word	0x00002590


	//   ....[3]....
        /*01d4*/ 	.word	0x000026a0


	//   ....[4]....
        /*01d8*/ 	.word	0x00004fa0


	//   ....[5]....
        /*01dc*/ 	.word	0x00009c60


	//   ....[6]....
        /*01e0*/ 	.word	0x00009cb0


	//----- nvinfo : EIATTR_COOP_GROUP_MASK_REGIDS
	.align		4
.L_73:
        /*01e4*/ 	.byte	0x04, 0x29
        /*01e6*/ 	.short	(.L_75 - .L_74)


	//   ....[0]....
.L_74:
        /*01e8*/ 	.word	0xffffffff


	//   ....[1]....
        /*01ec*/ 	.word	0xffffffff


	//   ....[2]....
        /*01f0*/ 	.word	0xffffffff


	//   ....[3]....
        /*01f4*/ 	.word	0xffffffff


	//----- nvinfo : EIATTR_COOP_GROUP_INSTR_OFFSETS
	.align		4
.L_75:
        /*01f8*/ 	.byte	0x04, 0x28
        /*01fa*/ 	.short	(.L_77 - .L_76)


	//   ....[0]....
.L_76:
        /*01fc*/ 	.word	0x00000060


	//   ....[1]....
        /*0200*/ 	.word	0x00000320


	//   ....[2]....
        /*0204*/ 	.word	0x00009af0


	//   ....[3]....
        /*0208*/ 	.word	0x00009d60


	//----- nvinfo : EIATTR_VRC_CTA_INIT_COUNT
	.align		4
.L_77:
        /*020c*/ 	.byte	0x02, 0x4a
        /*020e*/ 	.byte	0x80
	.zero		1


	//----- nvinfo : EIATTR_MBARRIER_INSTR_OFFSETS
	.align		4
        /*0210*/ 	.byte	0x04, 0x39
        /*0212*/ 	.short	(.L_79 - .L_78)


	//   ....[0]....
.L_78:
        /*0214*/ 	.word	0x00002420
        /*0218*/ 	.word	0x000000ff
        /*021c*/ 	.word	0x00007000
        /*0220*/ 	.short	0x0100
        /*0222*/ 	.byte	0x08
	.zero		1


	//   ....[1]....
        /*0224*/ 	.word	0x00002680
        /*0228*/ 	.word	0x000000ff
        /*022c*/ 	.word	0x00007008
        /*0230*/ 	.short	0x0100
        /*0232*/ 	.byte	0x08
	.zero		1


	//   ....[2]....
        /*0234*/ 	.word	0x00002990
        /*0238*/ 	.word	0x000000ff
        /*023c*/ 	.word	0x00005000
        /*0240*/ 	.short	0x0100
        /*0242*/ 	.byte	0x08
	.zero		1


	//   ....[3]....
        /*0244*/ 	.word	0x00002c90
        /*0248*/ 	.word	0x000000ff
        /*024c*/ 	.word	0x00005000
        /*0250*/ 	.short	0x010a
        /*0252*/ 	.byte	0x08
	.zero		1


	//   ....[4]....
        /*0254*/ 	.word	0x00002db0
        /*0258*/ 	.word	0x000000ff
        /*025c*/ 	.word	0x00005000
        /*0260*/ 	.short	0x0108
        /*0262*/ 	.byte	0x08
	.zero		1


	//   ....[5]....
        /*0264*/ 	.word	0x000052d0
        /*0268*/ 	.word	0x000000ff
        /*026c*/ 	.word	0x00007010
        /*0270*/ 	.short	0x0100
        /*0272*/ 	.byte	0x08
	.zero		1


	//   ....[6]....
        /*0274*/ 	.word	0x00005450
        /*0278*/ 	.word	0x000000ff
        /*027c*/ 	.word	0x00007010
        /*0280*/ 	.short	0x010a
        /*0282*/ 	.byte	0x08
	.zero		1


	//   ....[7]....
        /*0284*/ 	.word	0x00005740
        /*0288*/ 	.word	0x000000ff
        /*028c*/ 	.word	0x00007010
        /*0290*/ 	.short	0x0108
        /*0292*/ 	.byte	0x08
	.zero		1


	//   ....[8]....
        /*0294*/ 	.word	0x000057d0
        /*0298*/ 	.word	0x000000ff
        /*029c*/ 	.word	0x00000000
        /*02a0*/ 	.short	0x010a
        /*02a2*/ 	.byte	0x21
	.zero		1


	//   ....[9]....
        /*02a4*/ 	.word	0x00007430
        /*02a8*/ 	.word	0x000000ff
        /*02ac*/ 	.word	0x00000000
        /*02b0*/ 	.short	0x010a
        /*02b2*/ 	.byte	0x21
	.zero		1


	//   ....[10]....
        /*02b4*/ 	.word	0x00007550
        /*02b8*/ 	.word	0x000000ff
        /*02bc*/ 	.word	0x00007000
        /*02c0*/ 	.short	0x0108
        /*02c2*/ 	.byte	0x08
	.zero		1


	//   ....[11]....
        /*02c4*/ 	.word	0x00007630
        /*02c8*/ 	.word	0x000000ff
        /*02cc*/ 	.word	0x00007008
        /*02d0*/ 	.short	0x0108
        /*02d2*/ 	.byte	0x08
	.zero		1


	//   ....[12]....
        /*02d4*/ 	.word	0x00009d80
        /*02d8*/ 	.word	0x000000ff
        /*02dc*/ 	.word	0x00005000
        /*02e0*/ 	.short	0x010a
        /*02e2*/ 	.byte	0x08
	.zero		1


	//   ....[13]....
        /*02e4*/ 	.word	0x00009db0
        /*02e8*/ 	.word	0x000000ff
        /*02ec*/ 	.word	0x00007010
        /*02f0*/ 	.short	0x010a
        /*02f2*/ 	.byte	0x08
	.zero		1


	//   ....[14]....
        /*02f4*/ 	.word	0x00009de0
        /*02f8*/ 	.word	0x000000ff
        /*02fc*/ 	.word	0x00000000
        /*0300*/ 	.short	0x010a
        /*0302*/ 	.byte	0x21
	.zero		1


	//   ....[15]....
        /*0304*/ 	.word	0x00009e10
        /*0308*/ 	.word	0x000000ff
        /*030c*/ 	.word	0x00000000
        /*0310*/ 	.short	0x010a
        /*0312*/ 	.byte	0x21
	.zero		1


	//----- nvinfo : EIATTR_NUM_MBARRIERS
	.align		4
.L_79:
        /*0314*/ 	.byte	0x03, 0x38
        /*0316*/ 	.short	0xffff


	//----- nvinfo : EIATTR_EXIT_INSTR_OFFSETS
	.align		4
        /*0318*/ 	.byte	0x04, 0x1c
        /*031a*/ 	.short	(.L_81 - .L_80)


	//   ....[0]....
.L_80:
        /*031c*/ 	.word	0x00009d70


	//----- nvinfo : EIATTR_REQNTID
	.align		4
.L_81:
        /*0320*/ 	.byte	0x04, 0x10
        /*0322*/ 	.short	(.L_83 - .L_82)
.L_82:
        /*0324*/ 	.word	0x00000080
        /*0328*/ 	.word	0x00000001
        /*032c*/ 	.word	0x00000001


	//----- nvinfo : EIATTR_CRS_STACK_SIZE
	.align		4
.L_83:
        /*0330*/ 	.byte	0x04, 0x1e
        /*0332*/ 	.short	(.L_85 - .L_84)
.L_84:
        /*0334*/ 	.word	0x00000000


	//----- nvinfo : EIATTR_CBANK_PARAM_SIZE
	.align		4
.L_85:
        /*0338*/ 	.byte	0x03, 0x19
        /*033a*/ 	.short	0x0088


	//----- nvinfo : EIATTR_PARAM_CBANK
	.align		4
        /*033c*/ 	.byte	0x04, 0x0a
        /*033e*/ 	.short	(.L_87 - .L_86)
	.align		4
.L_86:
        /*0340*/ 	.word	index@(.nv.constant0.attn_fwd)
        /*0344*/ 	.short	0x0380
        /*0346*/ 	.short	0x0088


	//----- nvinfo : EIATTR_SW_WAR
	.align		4
.L_87:
        /*0348*/ 	.byte	0x04, 0x36
        /*034a*/ 	.short	(.L_89 - .L_88)
.L_88:
        /*034c*/ 	.word	0x00000008
.L_89:


//--------------------- .nv.compat                --------------------------
	.section	.nv.compat,"",@"SHT_CUDA_COMPAT_INFO"
	.align	4
        /*0000*/ 	.byte	0x02, 0x02, 0x02, 0x00, 0x02, 0x05, 0x05, 0x00, 0x02, 0x03, 0x00, 0x00, 0x02, 0x06, 0x01, 0x00


//--------------------- .nv.callgraph             --------------------------
	.section	.nv.callgraph,"",@"SHT_CUDA_CALLGRAPH"
	.align	4
	.sectionentsize	8
	.align		4
        /*0000*/ 	.word	0x00000000
	.align		4
        /*0004*/ 	.word	0xffffffff
	.align		4
        /*0008*/ 	.word	0x00000000
	.align		4
        /*000c*/ 	.word	0xfffffffe
	.align		4
        /*0010*/ 	.word	0x00000000
	.align		4
        /*0014*/ 	.word	0xfffffffd
	.align		4
        /*0018*/ 	.word	0x00000000
	.align		4
        /*001c*/ 	.word	0xfffffffc


//--------------------- .nv.constant4             --------------------------
	.section	.nv.constant4,"a",@progbits
	.align	8
	.align		8
.nv.constant4:
        /*0000*/ 	.dword	_$_str


//--------------------- .text.attn_fwd            --------------------------
	.section	.text.attn_fwd,"ax",@progbits
	.align	128
        .global         attn_fwd
        .type           attn_fwd,@function
        .size           attn_fwd,(.L_x_31 - attn_fwd)
        .other          attn_fwd,@"STO_CUDA_ENTRY STV_DEFAULT"
attn_fwd:
.text.attn_fwd:
[----:B------:R-:W0:Y:S01]  /*0000*/  LDC R1, c[0x0][0x37c] ;  /* 0x0000df00ff017b82 */ /* 0x000e220000000800 */
[----:B------:R-:W1:Y:S02]  /*0010*/  S2R R0, SR_TID.X ;  /* 0x0000000000007919 */ /* 0x000e640000002100 */
[----:B-1----:R-:W-:-:S04]  /*0020*/  ISETP.GE.U32.AND P0, PT, R0, 0x20, PT ;  /* 0x000000200000780c */ /* 0x002fc80003f06070 */
[----:B------:R-:W-:-:S09]  /*0030*/  P2R R2, PR, RZ, 0x1 ;  /* 0x00000001ff027803 */ /* 0x000fd20000000000 */
[----:B------:R-:W-:Y:S05]  /*0040*/  @P0 BRA `(.L_x_0) ;  /* 0x0000000000b80947 */ /* 0x000fea0003800000 */
[----:B------:R-:W1:Y:S01]  /*0050*/  S2UR UR6, SR_CgaCtaId ;  /* 0x00000000000679c3 */ /* 0x000e620000008800 */
[----:B------:R-:W-:Y:S01]  /*0060*/  NOP ;  /* 0x0000000000007918 */ /* 0x000fe20000000000 */
[----:B------:R-:W-:Y:S02]  /*0070*/  UMOV UR4, 0x40 ;  /* 0x0000004000047882 */ /* 0x000fe40000000000 */
[----:B-1----:R-:W-:-:S09]  /*0080*/  ULEA UR4, UR6, UR4, 0x18 ;  /* 0x0000000406047291 */ /* 0x002fd2000f8ec0ff */
[----:B------:R-:W1:Y:S01]  /*0090*/  LDS.U8 R2, [UR4] ;  /* 0x00000004ff027984 */ /* 0x000e620008000000 */
[----:B------:R-:W-:Y:S02]  /*00a0*/  UMOV UR4, 0x400 ;  /* 0x0000040000047882 */ /* 0x000fe40000000000 */
[----:B------:R-:W-:Y:S01]  /*00b0*/  ULEA UR4, UR6, UR4, 0x18 ;  /* 0x0000000406047291 */ /* 0x000fe2000f8ec0ff */
[----:B-1----:R-:W-:-:S13]  /*00c0*/  ISETP.NE.AND P0, PT, R2, RZ, PT ;  /* 0x000000ff0200720c */ /* 0x002fda0003f05270 */
[----:B------:R-:W-:Y:S05]  /*00d0*/  @P0 BRA `(.L_x_1) ;  /* 0x00000000007c0947 */ /* 0x000fea0003800000 */
[----:B------:R-:W-:-:S13]  /*00e0*/  ELECT P0, URZ, PT ;  /* 0x0000000000ff782f */ /* 0x000fda0003800000 */
[----:B------:R-:W-:Y:S05]  /*00f0*/  @!P0 BRA `(.L_x_2) ;  /* 0x0000000000848947 */ /* 0x000fea0003800000 */
[----:B------:R-:W-:Y:S01]  /*0100*/  UMOV UR5, 0x4 ;  /* 0x0000000400057882 */ /* 0x000fe20000000000 */
[----:B------:R-:W-:Y:S02]  /*0110*/  HFMA2 R5, -RZ, RZ, 0, 5.9604644775390625e-08 ;  /* 0x00000001ff057431 */ /* 0x000fe400000001ff */
[----:B------:R-:W-:Y:S02]  /*0120*/  IMAD.MOV.U32 R3, RZ, RZ, 0xf ;  /* 0x0000000fff037424 */ /* 0x000fe400078e00ff */
[----:B------:R-:W-:Y:S04]  /*0130*/  DEPBAR.LE SB1, 0x36 ;  /* 0x00009d800000791a */ /* 0x000fe80000000000 */
[----:B------:R-:W1:Y:S02]  /*0140*/  UTCATOMSWS.FIND_AND_SET.ALIGN UP0, UR5, UR5 ;  /* 0x00000005000575e3 */ /* 0x000e640008000800 */
[----:B-1----:R-:W-:-:S04]  /*0150*/  PLOP3.LUT P0, PT, PT, PT, UP0, 0x80, 0x8 ;  /* 0x000000000008781c */ /* 0x002fc80003f0f008 */
[----:B------:R-:W-:-:S04]  /*0160*/  SEL R2, RZ, 0xffffffff, !P0 ;  /* 0xffffffffff027807 */ /* 0x000fc80004000000 */
[----:B------:R-:W-:Y:S02]  /*0170*/  ISETP.NE.AND P0, PT, R2, RZ, PT ;  /* 0x000000ff0200720c */ /* 0x000fe40003f05270 */
[----:B------:R-:W-:-:S11]  /*0180*/  MOV R2, UR5 ;  /* 0x0000000500027c02 */ /* 0x000fd60008000f00 */
[----:B------:R-:W-:Y:S05]  /*0190*/  @P0 BRA `(.L_x_3) ;  /* 0x0000000000240947 */ /* 0x000fea0003800000 */
.L_x_4:
[----:B------:R-:W-:Y:S05]  /*01a0*/  NANOSLEEP 0x64 ;  /* 0x000000640000795d */ /* 0x000fea0003800000 */
[----:B------:R-:W-:-:S05]  /*01b0*/  UMOV UR5, 0x4 ;  /* 0x0000000400057882 */ /* 0x000fca0000000000 */
[----:B------:R-:W-:Y:S04]  /*01c0*/  DEPBAR.LE SB1, 0x36 ;  /* 0x00009d800000791a */ /* 0x000fe80000000000 */
[----:B------:R-:W1:Y:S02]  /*01d0*/  UTCATOMSWS.FIND_AND_SET.ALIGN UP0, UR5, UR5 ;  /* 0x00000005000575e3 */ /* 0x000e640008000800 */
[----:B-1----:R-:W-:-:S04]  /*01e0*/  PLOP3.LUT P0, PT, PT, PT, UP0, 0x80, 0x8 ;  /* 0x000000000008781c */ /* 0x002fc80003f0f008 */
[----:B------:R-:W-:-:S04]  /*01f0*/  SEL R2, RZ, 0xffffffff, !P0 ;  /* 0xffffffffff027807 */ /* 0x000fc80004000000 */
[----:B------:R-:W-:Y:S01]  /*0200*/  ISETP.NE.AND P0, PT, R2, RZ, PT ;  /* 0x000000ff0200720c */ /* 0x000fe20003f05270 */
[----:B------:R-:W-:-:S12]  /*0210*/  IMAD.U32 R2, RZ, RZ, UR5 ;  /* 0x00000005ff027e24 */ /* 0x000fd8000f8e00ff */
[----:B------:R-:W-:Y:S05]  /*0220*/  @!P0 BRA `(.L_x_4) ;  /* 0xfffffffc00dc8947 */ /* 0x000fea000383ffff */
.L_x_3:
[C---:B------:R-:W-:Y:S01]  /*0230*/  IADD3 R4, PT, PT, R2.reuse, 0x10, RZ ;  /* 0x0000001002047810 */ /* 0x040fe20007ffe0ff */
[----:B------:R-:W-:Y:S01]  /*0240*/  UMOV UR5, 0x50 ;  /* 0x0000005000057882 */ /* 0x000fe20000000000 */
[----:B------:R-:W-:Y:S01]  /*0250*/  SHF.L.U32 R3, R3, R2, RZ ;  /* 0x0000000203037219 */ /* 0x000fe200000006ff */
[----:B------:R-:W-:Y:S01]  /*0260*/  ULEA UR5, UR6, UR5, 0x18 ;  /* 0x0000000506057291 */ /* 0x000fe2000f8ec0ff */
[----:B------:R-:W-:Y:S01]  /*0270*/  SHF.L.U32 R4, R5, R4, RZ ;  /* 0x0000000405047219 */ /* 0x000fe200000006ff */
[----:B------:R-:W-:-:S03]  /*0280*/  IMAD.SHL.U32 R2, R2, 0x20, RZ ;  /* 0x0000002002027824 */ /* 0x000fc600078e00ff */
[----:B------:R-:W-:-:S05]  /*0290*/  LOP3.LUT R3, R4, R3, RZ, 0xfc, !PT ;  /* 0x0000000304037212 */ /* 0x000fca00078efcff */
[----:B------:R1:W-:Y:S04]  /*02a0*/  ATOMS.OR RZ, [UR5], R3 ;  /* 0x00000003ffff798c */ /* 0x0003e8000b000005 */
[----:B------:R1:W-:Y:S01]  /*02b0*/  STS [UR4], R2 ;  /* 0x00000002ff007988 */ /* 0x0003e20008000804 */
[----:B------:R-:W-:Y:S05]  /*02c0*/  BRA `(.L_x_2) ;  /* 0x0000000000107947 */ /* 0x000fea0003800000 */
.L_x_1:
[----:B------:R-:W-:Y:S02]  /*02d0*/  MOV R3, 0xffffffff ;  /* 0xffffffff00037802 */ /* 0x000fe40000000f00 */
[----:B------:R-:W-:-:S03]  /*02e0*/  MOV R2, 0x310 ;  /* 0x0000031000027802 */ /* 0x000fc60000000f00 */
[----:B------:R1:W-:Y:S04]  /*02f0*/  STS [UR4], R3 ;  /* 0x00000003ff007988 */ /* 0x0003e80008000804 */
[----:B01----:R-:W-:Y:S05]  /*0300*/  CALL.REL.NOINC `($__internal_1_$__cuda_sm10x_tcgen05_guardrail_trap_phase_invalid_during_alloc) ;  /* 0x0000009800d87944 */ /* 0x003fea0003c00000 */
.L_x_2:
[----:B------:R-:W-:Y:S05]  /*0310*/  WARPSYNC.ALL ;  /* 0x0000000000007948 */ /* 0x000fea0003800000 */
[----:B------:R-:W-:Y:S01]  /*0320*/  NOP ;  /* 0x0000000000007918 */ /* 0x000fe20000000000 */
.L_x_0:
[----:B------:R-:W2:Y:S01]  /*0330*/  S2R R77, SR_CTAID.X ;  /* 0x00000000004d7919 */ /* 0x000ea20000002500 */
[----:B------:R-:W3:Y:S01]  /*0340*/  S2UR UR9, SR_CTAID.Y ;  /* 0x00000000000979c3 */ /* 0x000ee20000002600 */
[----:B------:R-:W3:Y:S01]  /*0350*/  LDCU.64 UR4, c[0x0][0x3b0] ;  /* 0x00007600ff0477ac */ /* 0x000ee20008000a00 */
[----:B------:R-:W4:Y:S06]  /*0360*/  LDCU.64 UR6, c[0x0][0x3b0] ;  /* 0x00007600ff0677ac */ /* 0x000f2c0008000a00 */
[----:B------:R-:W1:Y:S01]  /*0370*/  LDC.64 R8, c[0x0][0x380] ;  /* 0x0000e000ff087b82 */ /* 0x000e620000000a00 */
[----:B------:R-:W-:Y:S01]  /*0380*/  UMOV UR8, 0x400 ;  /* 0x0000040000087882 */ /* 0x000fe20000000000 */
[----:B------:R-:W0:Y:S06]  /*0390*/  LDCU.64 UR28, c[0x0][0x358] ;  /* 0x00006b00ff1c77ac */ /* 0x000e2c0008000a00 */
[----:B------:R-:W0:Y:S08]  /*03a0*/  LDC.64 R6, c[0x0][0x380] ;  /* 0x0000e000ff067b82 */ /* 0x000e300000000a00 */
[----:B-1----:R-:W1:Y:S01]  /*03b0*/  LDC R2, c[0x0][0x3b8] ;  /* 0x0000ee00ff027b82 */ /* 0x002e620000000800 */
[----:B---3--:R-:W-:-:S02]  /*03c0*/  UIMAD UR4, UR9, UR4, URZ ;  /* 0x00000004090472a4 */ /* 0x008fc4000f8e02ff */
[----:B----4-:R-:W-:Y:S02]  /*03d0*/  UIMAD UR6, UR9, UR6, URZ ;  /* 0x00000006090672a4 */ /* 0x010fe4000f8e02ff */
[----:B------:R-:W-:Y:S01]  /*03e0*/  USHF.L.U32 UR10, UR4, 0x1, URZ ;  /* 0x00000001040a7899 */ /* 0x000fe200080006ff */
[----:B--2---:R-:W-:Y:S02]  /*03f0*/  IMAD.SHL.U32 R77, R77, 0x80, RZ ;  /* 0x000000804d4d7824 */ /* 0x004fe400078e00ff */
[----:B------:R-:W2:Y:S03]  /*0400*/  S2UR UR11, SR_CgaCtaId ;  /* 0x00000000000b79c3 */ /* 0x000ea60000008800 */
[----:B------:R-:W-:-:S05]  /*0410*/  LOP3.LUT R68, R77, 0x7f, R0, 0xf8, !PT ;  /* 0x0000007f4d447812 */ /* 0x000fca00078ef800 */
[----:B------:R-:W-:Y:S01]  /*0420*/  IMAD R3, R68, UR5, RZ ;  /* 0x0000000544037c24 */ /* 0x000fe2000f8e02ff */
[----:B------:R-:W-:-:S03]  /*0430*/  UIMAD.WIDE UR4, UR4, 0x2, URZ ;  /* 0x00000002040478a5 */ /* 0x000fc6000f8e02ff */
[C---:B------:R-:W-:Y:S01]  /*0440*/  IMAD.HI R10, R3.reuse, 0x2, RZ ;  /* 0x00000002030a7827 */ /* 0x040fe200078e02ff */
[----:B------:R-:W-:-:S03]  /*0450*/  SHF.L.U32 R5, R3, 0x1, RZ ;  /* 0x0000000103057819 */ /* 0x000fc600000006ff */
[----:B------:R-:W-:Y:S01]  /*0460*/  IMAD R3, R68, UR7, RZ ;  /* 0x0000000744037c24 */ /* 0x000fe2000f8e02ff */
[----:B------:R-:W-:Y:S01]  /*0470*/  USHF.L.U32 UR7, UR6, 0x1, URZ ;  /* 0x0000000106077899 */ /* 0x000fe200080006ff */
[----:B------:R-:W-:Y:S02]  /*0480*/  IADD3 R4, P1, P0, R5, UR10, R8 ;  /* 0x0000000a05047c10 */ /* 0x000fe4000f83e008 */
[----:B------:R-:W-:Y:S02]  /*0490*/  IMAD.SHL.U32 R103, R3, 0x2, RZ ;  /* 0x0000000203677824 */ /* 0x000fe400078e00ff */
[----:B------:R-:W-:Y:S01]  /*04a0*/  IADD3.X R5, PT, PT, R10, UR5, R9, P1, P0 ;  /* 0x000000050a057c10 */ /* 0x000fe20008fe0409 */
[----:B------:R-:W-:Y:S01]  /*04b0*/  UIMAD.WIDE UR4, UR6, 0x2, URZ ;  /* 0x00000002060478a5 */ /* 0x000fe2000f8e02ff */
[C---:B-1----:R-:W-:Y:S01]  /*04c0*/  IMAD R8, R2.reuse, 0x50, RZ ;  /* 0x0000005002087824 */ /* 0x042fe200078e02ff */
[----:B0-----:R-:W-:Y:S01]  /*04d0*/  IADD3 R103, P0, P1, R103, UR7, R6 ;  /* 0x0000000767677c10 */ /* 0x001fe2000f91e006 */
[----:B------:R-:W-:Y:S01]  /*04e0*/  IMAD.HI R6, R3, 0x2, RZ ;  /* 0x0000000203067827 */ /* 0x000fe200078e02ff */
[C---:B------:R-:W-:Y:S01]  /*04f0*/  SHF.L.U32 R16, R2.reuse, 0x5, RZ ;  /* 0x0000000502107819 */ /* 0x040fe200000006ff */
[----:B------:R-:W-:Y:S01]  /*0500*/  BAR.SYNC.DEFER_BLOCKING 0x0 ;  /* 0x0000000000007b1d */ /* 0x000fe20000010000 */
[----:B--2---:R-:W-:Y:S01]  /*0510*/  ULEA UR8, UR11, UR8, 0x18 ;  /* 0x000000080b087291 */ /* 0x004fe2000f8ec0ff */
[----:B------:R-:W-:Y:S01]  /*0520*/  IMAD R10, R2, 0x52, RZ ;  /* 0x00000052020a7824 */ /* 0x000fe200078e02ff */
[----:B------:R-:W-:Y:S01]  /*0530*/  IADD3.X R3, PT, PT, R6, UR5, R7, P0, P1 ;  /* 0x0000000506037c10 */ /* 0x000fe200087e2407 */
[----:B------:R-:W-:Y:S01]  /*0540*/  IMAD R132, R2, 0x70, RZ ;  /* 0x0000007002847824 */ /* 0x000fe200078e02ff */
[-C--:B------:R-:W-:Y:S01]  /*0550*/  IADD3 RZ, P2, PT, R8, R103.reuse, RZ ;  /* 0x0000006708ff7210 */ /* 0x080fe20007f5e0ff */
[----:B------:R-:W-:Y:S01]  /*0560*/  IMAD R12, R2, 0x60, RZ ;  /* 0x00000060020c7824 */ /* 0x000fe200078e02ff */
[----:B------:R-:W-:Y:S01]  /*0570*/  IADD3 RZ, P0, PT, R10, R103, RZ ;  /* 0x000000670aff7210 */ /* 0x000fe20007f1e0ff */
[C---:B------:R-:W-:Y:S01]  /*0580*/  IMAD R10, R2.reuse, 0xa, RZ ;  /* 0x0000000a020a7824 */ /* 0x040fe200078e02ff */
[----:B------:R-:W-:-:S02]  /*0590*/  SHF.L.U32 R8, R2, 0x3, RZ ;  /* 0x0000000302087819 */ /* 0x000fc400000006ff */
[CC--:B------:R-:W-:Y:S02]  /*05a0*/  LEA R138, P4, R2.reuse, R103.reuse, 0x4 ;  /* 0x00000067028a7211 */ /* 0x0c0fe400078820ff */
[C---:B------:R-:W-:Y:S01]  /*05b0*/  LEA R134, P5, R2.reuse, R103, 0x6 ;  /* 0x0000006702867211 */ /* 0x040fe200078a30ff */
[----:B------:R-:W-:Y:S01]  /*05c0*/  IMAD R46, R2, 0x38, RZ ;  /* 0x00000038022e7824 */ /* 0x000fe200078e02ff */
[----:B------:R-:W-:Y:S01]  /*05d0*/  LEA.HI.X.SX32 R139, R8, R3, 0x1, P4 ;  /* 0x00000003088b7211 */ /* 0x000fe200020f0eff */
[----:B------:R-:W-:Y:S01]  /*05e0*/  IMAD R6, R2, 0x5, RZ ;  /* 0x0000000502067824 */ /* 0x000fe200078e02ff */
[----:B------:R-:W-:Y:S01]  /*05f0*/  IADD3 R132, P4, PT, R132, R103, RZ ;  /* 0x0000006784847210 */ /* 0x000fe20007f9e0ff */
[----:B------:R-:W-:Y:S01]  /*0600*/  IMAD R14, R2, 0x14, RZ ;  /* 0x00000014020e7824 */ /* 0x000fe200078e02ff */
[----:B------:R-:W-:Y:S01]  /*0610*/  LEA.HI.X.SX32 R135, R16, R3, 0x1, P5 ;  /* 0x0000000310877211 */ /* 0x000fe200028f0eff */
[----:B------:R-:W-:Y:S01]  /*0620*/  IMAD R18, R2, 0x54, RZ ;  /* 0x0000005402127824 */ /* 0x000fe200078e02ff */
[-C--:B------:R-:W-:Y:S01]  /*0630*/  IADD3 RZ, P3, PT, R12, R103.reuse, RZ ;  /* 0x000000670cff7210 */ /* 0x080fe20007f7e0ff */
[----:B------:R-:W-:Y:S01]  /*0640*/  IMAD.SHL.U32 R12, R2, 0x10, RZ ;  /* 0x00000010020c7824 */ /* 0x000fe200078e00ff */
[-C--:B------:R-:W-:Y:S01]  /*0650*/  IADD3 R128, P5, PT, R10, R103.reuse, RZ ;  /* 0x000000670a807210 */ /* 0x080fe20007fbe0ff */
[C---:B------:R-:W-:Y:S01]  /*0660*/  IMAD R24, R2.reuse, 0x30, RZ ;  /* 0x0000003002187824 */ /* 0x040fe200078e02ff */
        /* <DEDUP_REMOVED lines=8> */
[----:B------:R-:W-:Y:S01]  /*06f0*/  IADD3 RZ, P5, PT, R18, R103, RZ ;  /* 0x0000006712ff7210 */ /* 0x000fe20007fbe0ff */
[----:B------:R-:W-:Y:S01]  /*0700*/  IMAD R108, R2, 0x44, RZ ;  /* 0x00000044026c7824 */ /* 0x000fe200078e02ff */
[----:B------:R-:W-:Y:S01]  /*0710*/  LEA.HI.X.SX32 R137, R12, R3, 0x1, P1 ;  /* 0x000000030c897211 */ /* 0x000fe200008f0eff */
[----:B------:R-:W-:Y:S01]  /*0720*/  IMAD R26, R2, 0x58, RZ ;  /* 0x00000058021a7824 */ /* 0x000fe200078e02ff */
[----:B------:R-:W-:Y:S01]  /*0730*/  IADD3 R130, P1, PT, R24, R103, RZ ;  /* 0x0000006718827210 */ /* 0x000fe20007f3e0ff */
[----:B------:R-:W-:Y:S01]  /*0740*/  IMAD R122, R2, 0x42, RZ ;  /* 0x00000042027a7824 */ /* 0x000fe200078e02ff */
[-C--:B------:R-:W-:Y:S01]  /*0750*/  LEA.HI.X.SX32 R127, R10, R3.reuse, 0x1, P4 ;  /* 0x000000030a7f7211 */ /* 0x080fe200020f0eff */
[----:B------:R-:W-:Y:S01]  /*0760*/  IMAD.SHL.U32 R10, R2, 0x2, RZ ;  /* 0x00000002020a7824 */ /* 0x000fe200078e00ff */
[----:B------:R-:W-:Y:S01]  /*0770*/  LEA.HI.X.SX32 R17, R70, R3, 0x1, P5 ;  /* 0x0000000346117211 */ /* 0x000fe200028f0eff */
[C---:B------:R-:W-:Y:S01]  /*0780*/  IMAD R104, R2.reuse, 0x62, RZ ;  /* 0x0000006202687824 */ /* 0x040fe200078e02ff */
[C---:B------:R-:W-:Y:S01]  /*0790*/  LEA R110, P5, R2.reuse, R103, 0x2 ;  /* 0x00000067026e7211 */ /* 0x040fe200078a10ff */
[----:B------:R-:W-:Y:S01]  /*07a0*/  IMAD R106, R2, 0x64, RZ ;  /* 0x00000064026a7824 */ /* 0x000fe200078e02ff */
[----:B------:R-:W-:Y:S01]  /*07b0*/  LEA.HI.X.SX32 R131, R44, R3, 0x1, P1 ;  /* 0x000000032c837211 */ /* 0x000fe200008f0eff */
[----:B------:R-:W-:Y:S01]  /*07c0*/  IMAD R28, R2, 0x32, RZ ;  /* 0x00000032021c7824 */ /* 0x000fe200078e02ff */
[-C--:B------:R-:W-:Y:S01]  /*07d0*/  IADD3 R124, P1, PT, R20, R103.reuse, RZ ;  /* 0x00000067147c7210 */ /* 0x080fe20007f3e0ff */
[----:B------:R-:W-:Y:S01]  /*07e0*/  IMAD R64, R2, 0x24, RZ ;  /* 0x0000002402407824 */ /* 0x000fe200078e02ff */
[----:B------:R-:W-:Y:S01]  /*07f0*/  IADD3 RZ, P4, PT, R22, R103, RZ ;  /* 0x0000006716ff7210 */ /* 0x000fe20007f9e0ff */
        /* <DEDUP_REMOVED lines=9> */
[-C--:B------:R-:W-:Y:S01]  /*0890*/  LEA.HI.X.SX32 R11, R20, R3.reuse, 0x1, P2 ;  /* 0x00000003140b7211 */ /* 0x080fe200010f0eff */
[----:B------:R-:W-:Y:S01]  /*08a0*/  IMAD R112, R2, 0x72, RZ ;  /* 0x0000007202707824 */ /* 0x000fe200078e02ff */
[----:B------:R-:W-:Y:S01]  /*08b0*/  LEA.HI.X.SX32 R13, R22, R3, 0x1, P0 ;  /* 0x00000003160d7211 */ /* 0x000fe200000f0eff */
[----:B------:R-:W-:Y:S01]  /*08c0*/  IMAD R84, R2, 0x74, RZ ;  /* 0x0000007402547824 */ /* 0x000fe200078e02ff */
[-C--:B------:R-:W-:Y:S01]  /*08d0*/  IADD3 R122, P2, PT, R122, R103.reuse, RZ ;  /* 0x000000677a7a7210 */ /* 0x080fe20007f5e0ff */
[----:B------:R-:W-:Y:S01]  /*08e0*/  IMAD R30, R2, 0x39, RZ ;  /* 0x00000039021e7824 */ /* 0x000fe200078e02ff */
[----:B------:R-:W-:Y:S01]  /*08f0*/  IADD3 R104, P0, PT, R104, R103, RZ ;  /* 0x0000006768687210 */ /* 0x000fe20007f1e0ff */
[----:B------:R-:W-:Y:S01]  /*0900*/  IMAD R32, R2, 0x5a, RZ ;  /* 0x0000005a02207824 */ /* 0x000fe200078e02ff */
[----:B------:R-:W-:Y:S01]  /*0910*/  LEA.HI.X.SX32 R109, R18, R3, 0x1, P5 ;  /* 0x00000003126d7211 */ /* 0x000fe200028f0eff */
[----:B------:R-:W-:Y:S01]  /*0920*/  IMAD R72, R2, 0x3a, RZ ;  /* 0x0000003a02487824 */ /* 0x000fe200078e02ff */
[----:B------:R-:W-:Y:S01]  /*0930*/  IADD3 R106, P5, PT, R106, R103, RZ ;  /* 0x000000676a6a7210 */ /* 0x000fe20007fbe0ff */
[----:B------:R-:W-:Y:S01]  /*0940*/  IMAD R12, R2, 0x19, RZ ;  /* 0x00000019020c7824 */ /* 0x000fe200078e02ff */
[-C--:B------:R-:W-:Y:S01]  /*0950*/  LEA.HI.X.SX32 R123, R16, R3.reuse, 0x1, P2 ;  /* 0x00000003107b7211 */ /* 0x080fe200010f0eff */
        /* <DEDUP_REMOVED lines=15> */
[----:B------:R-:W-:Y:S01]  /*0a50*/  LEA.HI.X.SX32 R19, R14, R3, 0x1, P5 ;  /* 0x000000030e137211 */ /* 0x000fe200028f0eff */
[----:B------:R-:W-:Y:S01]  /*0a60*/  IMAD R38, R2, 0xb, RZ ;  /* 0x0000000b02267824 */ /* 0x000fe200078e02ff */
[----:B------:R-:W-:Y:S01]  /*0a70*/  IADD3 R20, P5, PT, R24, R103, RZ ;  /* 0x0000006718147210 */ /* 0x000fe20007fbe0ff */
[----:B------:R-:W-:-:S02]  /*0a80*/  IMAD R8, R2, 0x11, RZ ;  /* 0x0000001102087824 */ /* 0x000fc400078e02ff */
        /* <DEDUP_REMOVED lines=26> */
[C---:B------:R-:W-:Y:S01]  /*0c30*/  IMAD R54, R2.reuse, 0x7, RZ ;  /* 0x0000000702367824 */ /* 0x040fe200078e02ff */
[C---:B------:R-:W-:Y:S01]  /*0c40*/  LEA.HI.X.SX32 R115, R2.reuse, R3, 0x1, P3 ;  /* 0x0000000302737211 */ /* 0x040fe200018f0eff */
[----:B------:R-:W-:Y:S01]  /*0c50*/  IMAD R150, R2, 0x68, RZ ;  /* 0x0000006802967824 */ /* 0x000fe200078e02ff */
[-C--:B------:R-:W-:Y:S01]  /*0c60*/  IADD3 RZ, P3, PT, R34, R103.reuse, RZ ;  /* 0x0000006722ff7210 */ /* 0x080fe20007f7e0ff */
        /* <DEDUP_REMOVED lines=12> */
[----:B------:R-:W0:Y:S01]  /*0d30*/  LDS R140, [UR8] ;  /* 0x00000008ff8c7984 */ /* 0x000e220008000800 */
[----:B------:R-:W-:Y:S01]  /*0d40*/  IADD3 R34, P4, PT, R56, R103, RZ ;  /* 0x0000006738227210 */ /* 0x000fe20007f9e0ff */
[----:B------:R-:W-:Y:S01]  /*0d50*/  IMAD R96, R2, 0x1e, RZ ;  /* 0x0000001e02607824 */ /* 0x000fe200078e02ff */
[----:B------:R-:W-:Y:S01]  /*0d60*/  LEA.HI.X.SX32 R33, R36, R3, 0x1, P5 ;  /* 0x0000000324217211 */ /* 0x000fe200028f0eff */
[----:B------:R-:W-:Y:S01]  /*0d70*/  BAR.SYNC.DEFER_BLOCKING 0x0 ;  /* 0x0000000000007b1d */ /* 0x000fe20000010000 */
[----:B------:R-:W-:-:S02]  /*0d80*/  IADD3 R36, P5, PT, R8, R103, RZ ;  /* 0x0000006708247210 */ /* 0x000fc40007fbe0ff */
[----:B------:R-:W-:Y:S02]  /*0d90*/  LEA.HI.X.SX32 R35, R38, R3, 0x1, P4 ;  /* 0x0000000326237211 */ /* 0x000fe400020f0eff */
        /* <DEDUP_REMOVED lines=27> */
[----:B------:R-:W1:Y:S01]  /*0f50*/  LDCU.64 UR4, c[0x0][0x3b0] ;  /* 0x00007600ff0477ac */ /* 0x000e620008000a00 */
[----:B------:R-:W-:-:S02]  /*0f60*/  IADD3 R52, P5, PT, R66, R103, RZ ;  /* 0x0000006742347210 */ /* 0x000fc40007fbe0ff */
[----:B------:R-:W-:Y:S02]  /*0f70*/  SHF.L.U32 R62, R2, 0x2, RZ ;  /* 0x00000002023e7819 */ /* 0x000fe400000006ff */
[-C--:B------:R-:W-:Y:S01]  /*0f80*/  LEA.HI.X.SX32 R59, R66, R3.reuse, 0x1, P1 ;  /* 0x00000003423b7211 */ /* 0x080fe200008f0eff */
[----:B------:R-:W-:Y:S01]  /*0f90*/  IMAD R10, R2, 0x3e, RZ ;  /* 0x0000003e020a7824 */ /* 0x000fe200078e02ff */
[-C--:B------:R-:W-:Y:S01]  /*0fa0*/  LEA.HI.X.SX32 R51, R54, R3.reuse, 0x1, P4 ;  /* 0x0000000336337211 */ /* 0x080fe200020f0eff */
[----:B------:R-:W-:Y:S01]  /*0fb0*/  IMAD R84, R2, 0x7a, RZ ;  /* 0x0000007a02547824 */ /* 0x000fe200078e02ff */
[----:B------:R-:W-:Y:S01]  /*0fc0*/  LEA.HI.X.SX32 R53, R56, R3, 0x1, P5 ;  /* 0x0000000338357211 */ /* 0x000fe200028f0eff */
[C---:B------:R-:W-:Y:S01]  /*0fd0*/  IMAD R14, R2.reuse, 0x1f, RZ ;  /* 0x0000001f020e7824 */ /* 0x040fe200078e02ff */
[CC--:B------:R-:W-:Y:S01]  /*0fe0*/  LEA R54, P4, R2.reuse, R103.reuse, 0x3 ;  /* 0x0000006702367211 */ /* 0x0c0fe200078818ff */
[----:B------:R-:W-:Y:S01]  /*0ff0*/  IMAD R28, R2, 0x35, RZ ;  /* 0x00000035021c7824 */ /* 0x000fe200078e02ff */
[----:B------:R-:W-:Y:S01]  /*1000*/  IADD3 R56, P5, PT, R146, R103, RZ ;  /* 0x0000006792387210 */ /* 0x000fe20007fbe0ff */
[----:B------:R-:W-:Y:S01]  /*1010*/  IMAD R16, R2, 0x3d, RZ ;  /* 0x0000003d02107824 */ /* 0x000fe200078e02ff */
[-C--:B------:R-:W-:Y:S01]  /*1020*/  LEA.HI.X.SX32 R55, R62, R3.reuse, 0x1, P4 ;  /* 0x000000033e377211 */ /* 0x080fe200020f0eff */
[----:B------:R-:W-:Y:S01]  /*1030*/  IMAD R88, R2, 0x4e, RZ ;  /* 0x0000004e02587824 */ /* 0x000fe200078e02ff */
[----:B------:R-:W-:Y:S01]  /*1040*/  LEA.HI.X.SX32 R57, R64, R3, 0x1, P5 ;  /* 0x0000000340397211 */ /* 0x000fe200028f0eff */
[----:B------:R-:W-:Y:S01]  /*1050*/  IMAD R12, R2, 0x27, RZ ;  /* 0x00000027020c7824 */ /* 0x000fe200078e02ff */
[-C--:B------:R-:W-:Y:S01]  /*1060*/  IADD3 R60, P1, PT, R150, R103.reuse, RZ ;  /* 0x00000067963c7210 */ /* 0x080fe20007f3e0ff */
[----:B------:R-:W5:Y:S01]  /*1070*/  LDG.E.U16 R104, desc[UR28][R104.64] ;  /* 0x0000001c68687981 */ /* 0x000f62000c1e1500 */
[----:B------:R-:W-:-:S02]  /*1080*/  IADD3 R62, P4, PT, R154, R103, RZ ;  /* 0x000000679a3e7210 */ /* 0x000fc40007f9e0ff */
[----:B------:R-:W-:Y:S01]  /*1090*/  IADD3 R64, P5, PT, R144, R103, RZ ;  /* 0x0000006790407210 */ /* 0x000fe20007fbe0ff */
[----:B------:R-:W5:Y:S01]  /*10a0*/  LDG.E.U16 R114, desc[UR28][R114.64] ;  /* 0x0000001c72727981 */ /* 0x000f62000c1e1500 */
[-C--:B------:R-:W-:Y:S02]  /*10b0*/  LEA.HI.X.SX32 R61, R142, R3.reuse, 0x1, P1 ;  /* 0x000000038e3d7211 */ /* 0x080fe400008f0eff */
[-C--:B------:R-:W-:Y:S01]  /*10c0*/  LEA.HI.X.SX32 R63, R144, R3.reuse, 0x1, P4 ;  /* 0x00000003903f7211 */ /* 0x080fe200020f0eff */
[----:B------:R-:W5:Y:S01]  /*10d0*/  LDG.E.U16 R112, desc[UR28][R112.64] ;  /* 0x0000001c70707981 */ /* 0x000f62000c1e1500 */
[C---:B------:R-:W-:Y:S02]  /*10e0*/  LEA.HI.X.SX32 R65, R96.reuse, R3, 0x1, P5 ;  /* 0x0000000360417211 */ /* 0x040fe400028f0eff */
[-C--:B------:R-:W-:Y:S01]  /*10f0*/  IADD3 R66, P1, PT, R96, R103.reuse, RZ ;  /* 0x0000006760427210 */ /* 0x080fe20007f3e0ff */
[----:B------:R-:W5:Y:S01]  /*1100*/  LDG.E.U16 R110, desc[UR28][R110.64] ;  /* 0x0000001c6e6e7981 */ /* 0x000f62000c1e1500 */
[----:B------:R-:W-:-:S02]  /*1110*/  IADD3 R70, P4, PT, R70, R103, RZ ;  /* 0x0000006746467210 */ /* 0x000fc40007f9e0ff */
[----:B------:R-:W-:Y:S01]  /*1120*/  IADD3 R72, P5, PT, R72, R103, RZ ;  /* 0x0000006748487210 */ /* 0x000fe20007fbe0ff */
[----:B------:R-:W5:Y:S01]  /*1130*/  LDG.E.U16 R108, desc[UR28][R108.64] ;  /* 0x0000001c6c6c7981 */ /* 0x000f62000c1e1500 */
[----:B------:R-:W-:Y:S02]  /*1140*/  LEA.HI.X.SX32 R95, R94, R3, 0x1, P2 ;  /* 0x000000035e5f7211 */ /* 0x000fe400010f0eff */
[----:B------:R-:W-:Y:S01]  /*1150*/  IADD3 R96, P2, PT, R10, R103, RZ ;  /* 0x000000670a607210 */ /* 0x000fe20007f5e0ff */
[----:B------:R-:W-:Y:S01]  /*1160*/  IMAD R92, R2, 0x6c, RZ ;  /* 0x0000006c025c7824 */ /* 0x000fe200078e02ff */
[-C--:B------:R-:W-:Y:S01]  /*1170*/  LEA.HI.X.SX32 R67, R74, R3.reuse, 0x1, P1 ;  /* 0x000000034a437211 */ /* 0x080fe200008f0eff */
[----:B------:R-:W-:Y:S01]  /*1180*/  IMAD R98, R2, 0x6e, RZ ;  /* 0x0000006e02627824 */ /* 0x000fe200078e02ff */
[-C--:B------:R-:W-:Y:S01]  /*1190*/  LEA.HI.X.SX32 R71, R78, R3.reuse, 0x1, P4 ;  /* 0x000000034e477211 */ /* 0x080fe200020f0eff */
[----:B------:R-:W5:Y:S01]  /*11a0*/  LDG.E.U16 R106, desc[UR28][R106.64] ;  /* 0x0000001c6a6a7981 */ /* 0x000f62000c1e1500 */
[----:B------:R-:W-:-:S02]  /*11b0*/  LEA.HI.X.SX32 R73, R80, R3, 0x1, P5 ;  /* 0x0000000350497211 */ /* 0x000fc400028f0eff */
[----:B------:R-:W-:Y:S01]  /*11c0*/  LEA.HI.X.SX32 R83, R82, R3, 0x1, P0 ;  /* 0x0000000352537211 */ /* 0x000fe200000f0eff */
[----:B------:R-:W5:Y:S01]  /*11d0*/  LDG.E.U16 R30, desc[UR28][R30.64] ;  /* 0x0000001c1e1e7981 */ /* 0x000f62000c1e1500 */
[-C--:B------:R-:W-:Y:S02]  /*11e0*/  IADD3 R74, P1, PT, R148, R103.reuse, RZ ;  /* 0x00000067944a7210 */ /* 0x080fe40007f3e0ff */
[-C--:B------:R-:W-:Y:S01]  /*11f0*/  IADD3 R78, P4, PT, R152, R103.reuse, RZ ;  /* 0x00000067984e7210 */ /* 0x080fe20007f9e0ff */
[----:B------:R-:W5:Y:S01]  /*1200*/  LDG.E.U16 R32, desc[UR28][R32.64] ;  /* 0x0000001c20207981 */ /* 0x000f62000c1e1500 */
[-C--:B------:R-:W-:Y:S02]  /*1210*/  IADD3 R80, P5, PT, R90, R103.reuse, RZ ;  /* 0x000000675a507210 */ /* 0x080fe40007fbe0ff */
[----:B------:R-:W-:Y:S01]  /*1220*/  IADD3 R84, P0, PT, R84, R103, RZ ;  /* 0x0000006754547210 */ /* 0x000fe20007f1e0ff */
[----:B------:R-:W5:Y:S01]  /*1230*/  LDG.E.U16 R34, desc[UR28][R34.64] ;  /* 0x0000001c22227981 */ /* 0x000f62000c1e1500 */
[-C--:B------:R-:W-:Y:S01]  /*1240*/  LEA.HI.X.SX32 R97, R14, R3.reuse, 0x1, P2 ;  /* 0x000000030e617211 */ /* 0x080fe200010f0eff */
[----:B------:R-:W-:Y:S01]  /*1250*/  IMAD R14, R2, 0x37, RZ ;  /* 0x00000037020e7824 */ /* 0x000fe200078e02ff */
[-C--:B------:R-:W-:Y:S01]  /*1260*/  LEA.HI.X.SX32 R75, R76, R3.reuse, 0x1, P1 ;  /* 0x000000034c4b7211 */ /* 0x080fe200008f0eff */
[----:B------:R-:W-:Y:S01]  /*1270*/  IMAD R2, R2, 0x3f, RZ ;  /* 0x0000003f02027824 */ /* 0x000fe200078e02ff */
[-C--:B------:R-:W-:Y:S01]  /*1280*/  LEA.HI.X.SX32 R81, R58, R3.reuse, 0x1, P5 ;  /* 0x000000033a517211 */ /* 0x080fe200028f0eff */
[----:B------:R-:W5:Y:S01]  /*1290*/  LDG.E.U16 R36, desc[UR28][R36.64] ;  /* 0x0000001c24247981 */ /* 0x000f62000c1e1500 */
[----:B------:R-:W-:-:S02]  /*12a0*/  LEA.HI.X.SX32 R91, R90, R3, 0x1, P3 ;  /* 0x000000035a5b7211 */ /* 0x000fc400018f0eff */
[-C--:B------:R-:W-:Y:S01]  /*12b0*/  LEA.HI.X.SX32 R79, R28, R3.reuse, 0x1, P4 ;  /* 0x000000031c4f7211 */ /* 0x080fe200020f0eff */
[----:B------:R-:W5:Y:S01]  /*12c0*/  LDG.E.U16 R38, desc[UR28][R38.64] ;  /* 0x0000001c26267981 */ /* 0x000f62000c1e1500 */
[----:B------:R-:W-:Y:S02]  /*12d0*/  LEA.HI.X.SX32 R85, R16, R3, 0x1, P0 ;  /* 0x0000000310557211 */ /* 0x000fe400000f0eff */
[-C--:B------:R-:W-:Y:S01]  /*12e0*/  IADD3 R86, P1, PT, R86, R103.reuse, RZ ;  /* 0x0000006756567210 */ /* 0x080fe20007f3e0ff */
[----:B------:R-:W5:Y:S01]  /*12f0*/  LDG.E.U16 R40, desc[UR28][R40.64] ;  /* 0x0000001c28287981 */ /* 0x000f62000c1e1500 */
[-C--:B------:R-:W-:Y:S02]  /*1300*/  IADD3 R88, P5, PT, R88, R103.reuse, RZ ;  /* 0x0000006758587210 */ /* 0x080fe40007fbe0ff */
[-C--:B------:R-:W-:Y:S01]  /*1310*/  IADD3 R92, P3, PT, R92, R103.reuse, RZ ;  /* 0x000000675c5c7210 */ /* 0x080fe20007f7e0ff */
[----:B------:R-:W5:Y:S01]  /*1320*/  LDG.E.U16 R42, desc[UR28][R42.64] ;  /* 0x0000001c2a2a7981 */ /* 0x000f62000c1e1500 */
[----:B------:R-:W-:-:S02]  /*1330*/  IADD3 R98, P4, PT, R98, R103, RZ ;  /* 0x0000006762627210 */ /* 0x000fc40007f9e0ff */
[-C--:B------:R-:W-:Y:S01]  /*1340*/  IADD3 R100, P0, PT, R100, R103.reuse, RZ ;  /* 0x0000006764647210 */ /* 0x080fe20007f1e0ff */
[----:B------:R-:W5:Y:S01]  /*1350*/  LDG.E.U16 R44, desc[UR28][R44.64] ;  /* 0x0000001c2c2c7981 */ /* 0x000f62000c1e1500 */
[----:B------:R-:W-:Y:S02]  /*1360*/  IADD3 R102, P2, PT, R102, R103, RZ ;  /* 0x0000006766667210 */ /* 0x000fe40007f5e0ff */
[-C--:B------:R-:W-:Y:S01]  /*1370*/  LEA.HI.X.SX32 R87, R8, R3.reuse, 0x1, P1 ;  /* 0x0000000308577211 */ /* 0x080fe200008f0eff */
[----:B------:R-:W5:Y:S01]  /*1380*/  LDG.E.U16 R46, desc[UR28][R46.64] ;  /* 0x0000001c2e2e7981 */ /* 0x000f62000c1e1500 */
[-C--:B------:R-:W-:Y:S02]  /*1390*/  LEA.HI.X.SX32 R89, R12, R3.reuse, 0x1, P5 ;  /* 0x000000030c597211 */ /* 0x080fe400028f0eff */
[-C--:B------:R-:W-:Y:S01]  /*13a0*/  LEA.HI.X.SX32 R93, R6, R3.reuse, 0x1, P3 ;  /* 0x00000003065d7211 */ /* 0x080fe200018f0eff */
[----:B------:R-:W5:Y:S01]  /*13b0*/  LDG.E.U16 R50, desc[UR28][R50.64] ;  /* 0x0000001c32327981 */ /* 0x000f62000c1e1500 */
[----:B------:R-:W-:-:S02]  /*13c0*/  LEA.HI.X.SX32 R99, R14, R3, 0x1, P4 ;  /* 0x000000030e637211 */ /* 0x000fc400020f0eff */
[-C--:B------:R-:W-:Y:S01]  /*13d0*/  LEA.HI.X.SX32 R101, R10, R3.reuse, 0x1, P0 ;  /* 0x000000030a657211 */ /* 0x080fe200000f0eff */
[----:B------:R-:W5:Y:S01]  /*13e0*/  LDG.E.U16 R48, desc[UR28][R48.64] ;  /* 0x0000001c30307981 */ /* 0x000f62000c1e1500 */
[----:B------:R-:W-:Y:S01]  /*13f0*/  LEA.HI.X.SX32 R103, R2, R3, 0x1, P2 ;  /* 0x0000000302677211 */ /* 0x000fe200010f0eff */
[----:B------:R-:W2:Y:S02]  /*1400*/  LDC R14, c[0x0][0x3b8] ;  /* 0x0000ee00ff0e7b82 */ /* 0x000ea40000000800 */
[----:B------:R-:W5:Y:S04]  /*1410*/  LDG.E.U16 R52, desc[UR28][R52.64] ;  /* 0x0000001c34347981 */ /* 0x000f68000c1e1500 */
        /* <DEDUP_REMOVED lines=17> */
[----:B------:R3:W5:Y:S01]  /*1530*/  LDG.E.U16 R20, desc[UR28][R20.64] ;  /* 0x0000001c14147981 */ /* 0x000762000c1e1500 */
[----:B-1----:R-:W-:Y:S01]  /*1540*/  UIMAD UR4, UR9, UR4, URZ ;  /* 0x00000004090472a4 */ /* 0x002fe2000f8e02ff */
[----:B------:R-:W-:Y:S01]  /*1550*/  IMAD R10, R68, UR5, RZ ;  /* 0x00000005440a7c24 */ /* 0x000fe2000f8e02ff */
[----:B------:R-:W1:Y:S01]  /*1560*/  LDCU UR5, c[0x0][0x3c8] ;  /* 0x00007900ff0577ac */ /* 0x000e620008000800 */
[----:B------:R-:W5:Y:S04]  /*1570*/  LDG.E.U16 R18, desc[UR28][R18.64] ;  /* 0x0000001c12127981 */ /* 0x000f68000c1e1500 */
[----:B------:R-:W5:Y:S01]  /*1580*/  LDG.E.U16 R26, desc[UR28][R26.64] ;  /* 0x0000001c1a1a7981 */ /* 0x000f62000c1e1500 */
[----:B---3--:R-:W3:Y:S01]  /*1590*/  LDC R21, c[0x0][0x380] ;  /* 0x0000e000ff157b82 */ /* 0x008ee20000000800 */
[----:B------:R-:W-:-:S02]  /*15a0*/  USHF.L.U32 UR4, UR4, 0x1, URZ ;  /* 0x0000000104047899 */ /* 0x000fc400080006ff */
[----:B------:R-:W5:Y:S04]  /*15b0*/  LDG.E.U16 R148, desc[UR28][R116.64] ;  /* 0x0000001c74947981 */ /* 0x000f68000c1e1500 */
[----:B------:R4:W5:Y:S01]  /*15c0*/  LDG.E.U16 R19, desc[UR28][R62.64] ;  /* 0x0000001c3e137981 */ /* 0x000962000c1e1500 */
[----:B------:R-:W-:-:S03]  /*15d0*/  IMAD.SHL.U32 R10, R10, 0x2, RZ ;  /* 0x000000020a0a7824 */ /* 0x000fc600078e00ff */
[----:B------:R-:W5:Y:S04]  /*15e0*/  LDG.E.U16 R147, desc[UR28][R118.64] ;  /* 0x0000001c76937981 */ /* 0x000f68000c1e1500 */
[----:B------:R-:W5:Y:S01]  /*15f0*/  LDG.E.U16 R22, desc[UR28][R22.64] ;  /* 0x0000001c16167981 */ /* 0x000f62000c1e1500 */
[----:B----4-:R-:W4:Y:S01]  /*1600*/  LDC.64 R62, c[0x0][0x3c0] ;  /* 0x0000f000ff3e7b82 */ /* 0x010f220000000a00 */
[----:B------:R-:W-:Y:S02]  /*1610*/  SHF.R.U32.HI R27, RZ, 0x6, R0 ;  /* 0x00000006ff1b7819 */ /* 0x000fe40000011600 */
[----:B------:R-:W5:Y:S04]  /*1620*/  LDG.E.U16 R146, desc[UR28][R120.64] ;  /* 0x0000001c78927981 */ /* 0x000f68000c1e1500 */
[----:B------:R-:W5:Y:S01]  /*1630*/  LDG.E.U16 R24, desc[UR28][R24.64] ;  /* 0x0000001c18187981 */ /* 0x000f62000c1e1500 */
[----:B---3--:R-:W-:-:S03]  /*1640*/  IADD3 R21, PT, PT, R10, UR4, R21 ;  /* 0x000000040a157c10 */ /* 0x008fc6000fffe015 */
[----:B------:R-:W5:Y:S02]  /*1650*/  LDG.E.U16 R76, desc[UR28][R122.64] ;  /* 0x0000001c7a4c7981 */ /* 0x000f64000c1e1500 */
[--C-:B--2---:R-:W-:Y:S01]  /*1660*/  IMAD R10, R14, 0x50, R21.reuse ;  /* 0x000000500e0a7824 */ /* 0x104fe200078e0215 */
[----:B0-----:R-:W-:Y:S01]  /*1670*/  R2UR UR10, R140 ;  /* 0x000000008c0a72ca */ /* 0x001fe200000e0000 */
[C-C-:B------:R-:W-:Y:S01]  /*1680*/  IMAD R12, R14.reuse, 0x52, R21.reuse ;  /* 0x000000520e0c7824 */ /* 0x140fe200078e0215 */
[----:B------:R-:W5:Y:S01]  /*1690*/  LDG.E.U16 R4, desc[UR28][R4.64] ;  /* 0x0000001c04047981 */ /* 0x000f62000c1e1500 */
[C-C-:B------:R-:W-:Y:S02]  /*16a0*/  IMAD R16, R14.reuse, 0x54, R21.reuse ;  /* 0x000000540e107824 */ /* 0x140fe400078e0215 */
[C-C-:B------:R-:W-:Y:S01]  /*16b0*/  IMAD R28, R14.reuse, 0x56, R21.reuse ;  /* 0x000000560e1c7824 */ /* 0x140fe200078e0215 */
[----:B------:R-:W5:Y:S01]  /*16c0*/  LDG.E.U16 R23, desc[UR28][R12.64] ;  /* 0x0000001c0c177981 */ /* 0x000f62000c1e1500 */
[----:B------:R-:W-:-:S02]  /*16d0*/  IMAD R58, R14, 0x58, R21 ;  /* 0x000000580e3a7824 */ /* 0x000fc400078e0215 */
[C-C-:B------:R-:W-:Y:S01]  /*16e0*/  IMAD R82, R14.reuse, 0x5a, R21.reuse ;  /* 0x0000005a0e527824 */ /* 0x140fe200078e0215 */
[----:B------:R-:W5:Y:S01]  /*16f0*/  LDG.E.U16 R17, desc[UR28][R16.64] ;  /* 0x0000001c10117981 */ /* 0x000f62000c1e1500 */
[C-C-:B------:R-:W-:Y:S02]  /*1700*/  IMAD R90, R14.reuse, 0x5c, R21.reuse ;  /* 0x0000005c0e5a7824 */ /* 0x140fe400078e0215 */
[C-C-:B------:R-:W-:Y:S01]  /*1710*/  IMAD R94, R14.reuse, 0x5e, R21.reuse ;  /* 0x0000005e0e5e7824 */ /* 0x140fe200078e0215 */
[----:B------:R-:W5:Y:S01]  /*1720*/  LDG.E.U16 R29, desc[UR28][R28.64] ;  /* 0x0000001c1c1d7981 */ /* 0x000f62000c1e1500 */
[----:B------:R-:W-:-:S03]  /*1730*/  IMAD R14, R14, 0x60, R21 ;  /* 0x000000600e0e7824 */ /* 0x000fc600078e0215 */
[----:B------:R0:W5:Y:S04]  /*1740*/  LDG.E.U16 R21, desc[UR28][R10.64] ;  /* 0x0000001c0a157981 */ /* 0x000168000c1e1500 */
[----:B------:R2:W5:Y:S04]  /*1750*/  LDG.E.U16 R59, desc[UR28][R58.64] ;  /* 0x0000001c3a3b7981 */ /* 0x000568000c1e1500 */
[----:B------:R3:W5:Y:S01]  /*1760*/  LDG.E.U16 R83, desc[UR28][R82.64] ;  /* 0x0000001c52537981 */ /* 0x000762000c1e1500 */
[----:B0-----:R-:W-:-:S03]  /*1770*/  SGXT.U32 R10, R27, 0x1 ;  /* 0x000000011b0a781a */ /* 0x001fc60000000000 */
[----:B------:R0:W5:Y:S02]  /*1780*/  LDG.E.U16 R91, desc[UR28][R90.64] ;  /* 0x0000001c5a5b7981 */ /* 0x000164000c1e1500 */
[----:B----4-:R-:W-:Y:S02]  /*1790*/  IMAD R10, R10, R63, RZ ;  /* 0x0000003f0a0a7224 */ /* 0x010fe400078e02ff */
[----:B------:R4:W5:Y:S03]  /*17a0*/  LDG.E.U16 R95, desc[UR28][R94.64] ;  /* 0x0000001c5e5f7981 */ /* 0x000966000c1e1500 */
[C---:B------:R-:W-:Y:S01]  /*17b0*/  LEA R116, R63.reuse, R10, 0x1 ;  /* 0x0000000a3f747211 */ /* 0x040fe200078e08ff */
[----:B------:R1:W5:Y:S01]  /*17c0*/  LDG.E.U16 R25, desc[UR28][R14.64] ;  /* 0x0000001c0e197981 */ /* 0x000362000c1e1500 */
[----:B------:R-:W1:Y:S03]  /*17d0*/  LDC.64 R10, c[0x0][0x388] ;  /* 0x0000e200ff0a7b82 */ /* 0x000e660000000a00 */
[C---:B------:R-:W-:Y:S01]  /*17e0*/  IMAD R16, R63.reuse, 0x2, R116 ;  /* 0x000000023f107824 */ /* 0x040fe200078e0274 */
[----:B------:R0:W5:Y:S04]  /*17f0*/  LDG.E.U16 R3, desc[UR28][R138.64] ;  /* 0x0000001c8a037981 */ /* 0x000168000c1e1500 */
[C---:B------:R-:W-:Y:S01]  /*1800*/  LEA R28, R63.reuse, R16, 0x1 ;  /* 0x000000103f1c7211 */ /* 0x040fe200078e08ff */
[----:B------:R-:W-:Y:S01]  /*1810*/  IMAD R62, R62, UR9, RZ ;  /* 0x000000093e3e7c24 */ /* 0x000fe2000f8e02ff */
[----:B------:R0:W5:Y:S03]  /*1820*/  LDG.E.U16 R5, desc[UR28][R134.64] ;  /* 0x0000001c86057981 */ /* 0x000166000c1e1500 */
[C---:B--2---:R-:W-:Y:S01]  /*1830*/  IMAD R58, R63.reuse, 0x2, R28 ;  /* 0x000000023f3a7824 */ /* 0x044fe200078e021c */
[----:B------:R2:W5:Y:S04]  /*1840*/  LDG.E.U16 R2, desc[UR28][R136.64] ;  /* 0x0000001c88027981 */ /* 0x000568000c1e1500 */
[C---:B---3--:R-:W-:Y:S01]  /*1850*/  LEA R82, R63.reuse, R58, 0x1 ;  /* 0x0000003a3f527211 */ /* 0x048fe200078e08ff */
[----:B------:R3:W5:Y:S04]  /*1860*/  LDG.E.U16 R6, desc[UR28][R132.64] ;  /* 0x0000001c84067981 */ /* 0x000768000c1e1500 */
[C---:B0-----:R-:W-:Y:S01]  /*1870*/  IMAD R90, R63.reuse, 0x2, R82 ;  /* 0x000000023f5a7824 */ /* 0x041fe200078e0252 */
[C---:B------:R-:W-:Y:S01]  /*1880*/  ISETP.GE.U32.AND P6, PT, R0.reuse, 0x20, PT ;  /* 0x000000200000780c */ /* 0x040fe20003fc6070 */
[----:B------:R-:W5:Y:S03]  /*1890*/  LDG.E.U16 R8, desc[UR28][R130.64] ;  /* 0x0000001c82087981 */ /* 0x000f66000c1e1500 */
[C---:B----4-:R-:W-:Y:S01]  /*18a0*/  LEA R94, R63.reuse, R90, 0x1 ;  /* 0x0000005a3f5e7211 */ /* 0x050fe200078e08ff */
[----:B------:R-:W5:Y:S04]  /*18b0*/  LDG.E.U16 R9, desc[UR28][R126.64] ;  /* 0x0000001c7e097981 */ /* 0x000f68000c1e1500 */
[C---:B------:R-:W-:Y:S01]  /*18c0*/  IMAD R118, R63.reuse, 0x2, R94 ;  /* 0x000000023f767824 */ /* 0x040fe200078e025e */
[----:B------:R-:W-:Y:S01]  /*18d0*/  LOP3.LUT R12, R0, 0x3f, RZ, 0xc0, !PT ;  /* 0x0000003f000c7812 */ /* 0x000fe200078ec0ff */
[----:B------:R0:W5:Y:S03]  /*18e0*/  LDG.E.U16 R70, desc[UR28][R70.64] ;  /* 0x0000001c46467981 */ /* 0x000166000c1e1500 */
[C---:B------:R-:W-:Y:S01]  /*18f0*/  LEA R120, R63.reuse, R118, 0x1 ;  /* 0x000000763f787211 */ /* 0x040fe200078e08ff */
[----:B-1----:R-:W-:Y:S01]  /*1900*/  IMAD R14, R12, UR5, RZ ;  /* 0x000000050c0e7c24 */ /* 0x002fe2000f8e02ff */
[----:B------:R1:W5:Y:S03]  /*1910*/  LDG.E.U16 R7, desc[UR28][R128.64] ;  /* 0x0000001c80077981 */ /* 0x000366000c1e1500 */
[C---:B------:R-:W-:Y:S01]  /*1920*/  IMAD R122, R63.reuse, 0x2, R120 ;  /* 0x000000023f7a7824 */ /* 0x040fe200078e0278 */
[----:B------:R-:W-:Y:S01]  /*1930*/  SHF.L.U32 R15, R14, 0x1, RZ ;  /* 0x000000010e0f7819 */ /* 0x000fe200000006ff */
[----:B------:R-:W-:Y:S01]  /*1940*/  IMAD.SHL.U32 R13, R62, 0x2, RZ ;  /* 0x000000023e0d7824 */ /* 0x000fe200078e00ff */
[----:B------:R4:W5:Y:S02]  /*1950*/  LDG.E.U16 R69, desc[UR28][R124.64] ;  /* 0x0000001c7c457981 */ /* 0x000964000c1e1500 */
[----:B------:R-:W-:Y:S01]  /*1960*/  LEA R150, R63, R122, 0x1 ;  /* 0x0000007a3f967211 */ /* 0x000fe200078e08ff */
[----:B------:R-:W-:Y:S01]  /*1970*/  IMAD.HI R14, R14, 0x2, RZ ;  /* 0x000000020e0e7827 */ /* 0x000fe200078e02ff */
[----:B------:R-:W-:-:S03]  /*1980*/  IADD3 R13, P0, P1, R15, R10, R13 ;  /* 0x0000000a0f0d7210 */ /* 0x000fc6000791e00d */
[----:B------:R-:W-:Y:S01]  /*1990*/  IMAD.HI R62, R62, 0x2, RZ ;  /* 0x000000023e3e7827 */ /* 0x000fe200078e02ff */
[----:B------:R-:W-:-:S03]  /*19a0*/  LEA R140, P2, R28, R13, 0x1 ;  /* 0x0000000d1c8c7211 */ /* 0x000fc600078408ff */
[C---:B------:R-:W-:Y:S01]  /*19b0*/  IMAD R152, R63.reuse, 0x2, R150 ;  /* 0x000000023f987824 */ /* 0x040fe200078e0296 */
[----:B------:R-:W-:Y:S02]  /*19c0*/  IADD3.X R11, PT, PT, R14, R11, R62, P0, P1 ;  /* 0x0000000b0e0b7210 */ /* 0x000fe400007e243e */
[-C--:B------:R-:W-:Y:S02]  /*19d0*/  LEA R144, P0, R116, R13.reuse, 0x1 ;  /* 0x0000000d74907211 */ /* 0x080fe400078008ff */
[----:B------:R-:W-:Y:S02]  /*19e0*/  LEA R142, P1, R16, R13, 0x1 ;  /* 0x0000000d108e7211 */ /* 0x000fe400078208ff */
[----:B------:R-:W-:Y:S02]  /*19f0*/  LEA R154, R63, R152, 0x1 ;  /* 0x000000983f9a7211 */ /* 0x000fe400078e08ff */
[-C--:B------:R-:W-:Y:S02]  /*1a00*/  LEA.HI.X.SX32 R145, R116, R11.reuse, 0x1, P0 ;  /* 0x0000000b74917211 */ /* 0x080fe400000f0eff */
[----:B------:R-:W-:-:S02]  /*1a10*/  LEA.HI.X.SX32 R141, R28, R11, 0x1, P2 ;  /* 0x0000000b1c8d7211 */ /* 0x000fc400010f0eff */
[----:B------:R-:W-:Y:S02]  /*1a20*/  LEA.HI.X.SX32 R143, R16, R11, 0x1, P1 ;  /* 0x0000000b108f7211 */ /* 0x000fe400008f0eff */
[-C--:B------:R-:W-:Y:S02]  /*1a30*/  LEA R138, P0, R58, R13.reuse, 0x1 ;  /* 0x0000000d3a8a7211 */ /* 0x080fe400078008ff */
[-C--:B------:R-:W-:Y:S01]  /*1a40*/  LEA R134, P2, R90, R13.reuse, 0x1 ;  /* 0x0000000d5a867211 */ /* 0x080fe200078408ff */
[----:B------:R-:W-:Y:S01]  /*1a50*/  IMAD R10, R63, 0x2, R154 ;  /* 0x000000023f0a7824 */ /* 0x000fe200078e029a */
[-C--:B--2---:R-:W-:Y:S02]  /*1a60*/  LEA R136, P1, R82, R13.reuse, 0x1 ;  /* 0x0000000d52887211 */ /* 0x084fe400078208ff */
[----:B---3--:R-:W-:Y:S02]  /*1a70*/  LEA R132, P3, R94, R13, 0x1 ;  /* 0x0000000d5e847211 */ /* 0x008fe400078608ff */
[----:B------:R-:W-:-:S02]  /*1a80*/  LEA.HI.X.SX32 R139, R58, R11, 0x1, P0 ;  /* 0x0000000b3a8b7211 */ /* 0x000fc400000f0eff */
[-C--:B------:R-:W-:Y:S02]  /*1a90*/  LEA.HI.X.SX32 R135, R90, R11.reuse, 0x1, P2 ;  /* 0x0000000b5a877211 */ /* 0x080fe400010f0eff */
[----:B0-----:R-:W-:Y:S02]  /*1aa0*/  LOP3.LUT R71, R0, 0x3f, RZ, 0xc0, !PT ;  /* 0x0000003f00477812 */ /* 0x001fe400078ec0ff */
[-C--:B------:R-:W-:Y:S02]  /*1ab0*/  LEA.HI.X.SX32 R137, R82, R11.reuse, 0x1, P1 ;  /* 0x0000000b52897211 */ /* 0x080fe400008f0eff */
[----:B------:R-:W-:Y:S02]  /*1ac0*/  LEA.HI.X.SX32 R133, R94, R11, 0x1, P3 ;  /* 0x0000000b5e857211 */ /* 0x000fe400018f0eff */
[-C--:B------:R-:W-:Y:S02]  /*1ad0*/  LEA R130, P0, R118, R13.reuse, 0x1 ;  /* 0x0000000d76827211 */ /* 0x080fe400078008ff */
[----:B------:R-:W-:-:S02]  /*1ae0*/  LEA R126, P2, R122, R13, 0x1 ;  /* 0x0000000d7a7e7211 */ /* 0x000fc400078408ff */
[-C--:B-1----:R-:W-:Y:S02]  /*1af0*/  LEA R128, P1, R120, R13.reuse, 0x1 ;  /* 0x0000000d78807211 */ /* 0x082fe400078208ff */
[----:B----4-:R-:W-:Y:S02]  /*1b00*/  LEA R124, P3, R150, R13, 0x1 ;  /* 0x0000000d967c7211 */ /* 0x010fe400078608ff */
[----:B------:R-:W-:Y:S02]  /*1b10*/  LEA R63, R63, R10, 0x1 ;  /* 0x0000000a3f3f7211 */ /* 0x000fe400078e08ff */
[----:B------:R-:W-:Y:S01]  /*1b20*/  SHF.R.U32.HI R27, RZ, 0x5, R0 ;  /* 0x00000005ff1b7819 */ /* 0x000fe20000011600 */
[----:B------:R-:W-:Y:S01]  /*1b30*/  IMAD.SHL.U32 R71, R71, 0x2, RZ ;  /* 0x0000000247477824 */ /* 0x000fe200078e00ff */
[-C--:B------:R-:W-:Y:S02]  /*1b40*/  LEA.HI.X.SX32 R131, R118, R11.reuse, 0x1, P0 ;  /* 0x0000000b76837211 */ /* 0x080fe400000f0eff */
[----:B------:R-:W-:-:S02]  /*1b50*/  LEA.HI.X.SX32 R127, R122, R11, 0x1, P2 ;  /* 0x0000000b7a7f7211 */ /* 0x000fc400010f0eff */
[-C--:B------:R-:W-:Y:S02]  /*1b60*/  LEA.HI.X.SX32 R129, R120, R11.reuse, 0x1, P1 ;  /* 0x0000000b78817211 */ /* 0x080fe400008f0eff */
[----:B------:R-:W-:Y:S02]  /*1b70*/  LEA.HI.X.SX32 R125, R150, R11, 0x1, P3 ;  /* 0x0000000b967d7211 */ /* 0x000fe400018f0eff */
[-C--:B------:R-:W-:Y:S02]  /*1b80*/  LEA R118, P2, R10, R13.reuse, 0x1 ;  /* 0x0000000d0a767211 */ /* 0x080fe400078408ff */
[----:B------:R-:W-:Y:S02]  /*1b90*/  LOP3.LUT R14, R0, 0x40, RZ, 0xc0, !PT ;  /* 0x00000040000e7812 */ /* 0x000fe400078ec0ff */
[-C--:B------:R-:W-:Y:S02]  /*1ba0*/  LEA R122, P0, R152, R13.reuse, 0x1 ;  /* 0x0000000d987a7211 */ /* 0x080fe400078008ff */
[----:B------:R-:W-:-:S02]  /*1bb0*/  LEA R120, P1, R154, R13, 0x1 ;  /* 0x0000000d9a787211 */ /* 0x000fc400078208ff */
[----:B------:R-:W-:Y:S02]  /*1bc0*/  LEA R116, P3, R63, R13, 0x1 ;  /* 0x0000000d3f747211 */ /* 0x000fe400078608ff */
[----:B------:R-:W-:Y:S02]  /*1bd0*/  R2UR UR17, R27 ;  /* 0x000000001b1172ca */ /* 0x000fe400000e0000 */
[-C--:B------:R-:W-:Y:S02]  /*1be0*/  LEA.HI.X.SX32 R119, R10, R11.reuse, 0x1, P2 ;  /* 0x0000000b0a777211 */ /* 0x080fe400010f0eff */
[-C--:B------:R-:W-:Y:S02]  /*1bf0*/  LEA.HI.X.SX32 R123, R152, R11.reuse, 0x1, P0 ;  /* 0x0000000b987b7211 */ /* 0x080fe400000f0eff */
[-C--:B------:R-:W-:Y:S02]  /*1c00*/  LEA.HI.X.SX32 R121, R154, R11.reuse, 0x1, P1 ;  /* 0x0000000b9a797211 */ /* 0x080fe400008f0eff */
[----:B------:R-:W-:-:S02]  /*1c10*/  LEA.HI.X.SX32 R117, R63, R11, 0x1, P3 ;  /* 0x0000000b3f757211 */ /* 0x000fc400018f0eff */
[----:B------:R-:W-:Y:S01]  /*1c20*/  LEA R10, R14, R71, 0x7 ;  /* 0x000000470e0a7211 */ /* 0x000fe200078e38ff */
[----:B------:R-:W-:Y:S06]  /*1c30*/  @P6 BRA `(.L_x_5) ;  /* 0x0000000000186947 */ /* 0x000fec0003800000 */
[----:B------:R-:W-:Y:S01]  /*1c40*/  ELECT P0, URZ, PT ;  /* 0x0000000000ff782f */ /* 0x000fe20003800000 */
[----:B------:R-:W-:Y:S01]  /*1c50*/  IMAD.MOV.U32 R11, RZ, RZ, 0x1 ;  /* 0x00000001ff0b7424 */ /* 0x000fe200078e00ff */
[----:B------:R-:W-:Y:S01]  /*1c60*/  UMOV UR4, 0x40 ;  /* 0x0000004000047882 */ /* 0x000fe20000000000 */
[----:B------:R-:W-:Y:S01]  /*1c70*/  UVIRTCOUNT.DEALLOC.SMPOOL 0x80 ;  /* 0x000000800000784c */ /* 0x000fe20000000000 */
[----:B------:R-:W-:-:S09]  /*1c80*/  ULEA UR4, UR11, UR4, 0x18 ;  /* 0x000000040b047291 */ /* 0x000fd2000f8ec0ff */
[----:B------:R0:W-:Y:S03]  /*1c90*/  @P0 STS.U8 [UR4], R11 ;  /* 0x0000000bff000988 */ /* 0x0001e60008000004 */
.L_x_5:
[----:B-----5:R1:W-:Y:S01]  /*1ca0*/  STS.U16 [R10+UR8+0x400], R3 ;  /* 0x000400030a007988 */ /* 0x0203e20008000408 */
[----:B0-----:R-:W-:Y:S01]  /*1cb0*/  LOP3.LUT R11, R10, 0x10, RZ, 0x3c, !PT ;  /* 0x000000100a0b7812 */ /* 0x001fe200078e3cff */
[----:B------:R-:W0:Y:S01]  /*1cc0*/  LDCU.64 UR6, c[0x0][0x388] ;  /* 0x00007100ff0677ac */ /* 0x000e220008000a00 */
[----:B------:R-:W-:Y:S01]  /*1cd0*/  IMAD R12, R12, UR5, RZ ;  /* 0x000000050c0c7c24 */ /* 0x000fe2000f8e02ff */
[----:B------:R-:W-:Y:S01]  /*1ce0*/  STS.U16 [R10+UR8], R4 ;  /* 0x000000040a007988 */ /* 0x000fe20008000408 */
[----:B------:R-:W-:Y:S01]  /*1cf0*/  PRMT R16, RZ, 0x7610, R16 ;  /* 0x00007610ff107816 */ /* 0x000fe20000000010 */
[----:B------:R-:W-:Y:S01]  /*1d00*/  USHF.L.U32 UR4, UR17, 0x15, URZ ;  /* 0x0000001511047899 */ /* 0x000fe200080006ff */
[----:B------:R-:W-:Y:S01]  /*1d10*/  PRMT R15, RZ, 0x7610, R15 ;  /* 0x00007610ff0f7816 */ /* 0x000fe2000000000f */
[----:B------:R-:W-:Y:S01]  /*1d20*/  STS.U16 [R10+UR8+0x800], R2 ;  /* 0x000800020a007988 */ /* 0x000fe20008000408 */
[----:B------:R-:W-:Y:S01]  /*1d30*/  PRMT R14, RZ, 0x7610, R14 ;  /* 0x00007610ff0e7816 */ /* 0x000fe2000000000e */
[----:B------:R-:W-:Y:S01]  /*1d40*/  ULOP3.LUT UR4, UR4, 0x600000, URZ, 0xc0, !UPT ;  /* 0x0060000004047892 */ /* 0x000fe2000f8ec0ff */
[C---:B-1----:R-:W-:Y:S01]  /*1d50*/  LOP3.LUT R3, R10.reuse, 0x20, RZ, 0x3c, !PT ;  /* 0x000000200a037812 */ /* 0x042fe200078e3cff */
[----:B------:R1:W-:Y:S01]  /*1d60*/  STS.U16 [R10+UR8+0x1000], R5 ;  /* 0x001000050a007988 */ /* 0x0003e20008000408 */
[----:B------:R-:W-:Y:S01]  /*1d70*/  PRMT R13, RZ, 0x7610, R13 ;  /* 0x00007610ff0d7816 */ /* 0x000fe2000000000d */
[----:B------:R-:W-:Y:S01]  /*1d80*/  UIADD3 UR11, UPT, UPT, UR10, UR4, URZ ;  /* 0x000000040a0b7290 */ /* 0x000fe2000fffe0ff */
[----:B------:R-:W2:Y:S01]  /*1d90*/  LDC R45, c[0x0][0x3d8] ;  /* 0x0000f600ff2d7b82 */ /* 0x000ea20000000800 */
[----:B------:R3:W-:Y:S04]  /*1da0*/  STS.U16 [R10+UR8+0x1c00], R6 ;  /* 0x001c00060a007988 */ /* 0x0007e80008000408 */
[----:B------:R4:W-:Y:S01]  /*1db0*/  STS.U16 [R10+UR8+0xc00], R8 ;  /* 0x000c00080a007988 */ /* 0x0009e20008000408 */
[----:B-1----:R-:W-:-:S03]  /*1dc0*/  LOP3.LUT R5, R10, 0x30, RZ, 0x3c, !PT ;  /* 0x000000300a057812 */ /* 0x002fc600078e3cff */
[----:B------:R1:W-:Y:S01]  /*1dd0*/  STS.U16 [R10+UR8+0x1400], R21 ;  /* 0x001400150a007988 */ /* 0x0003e20008000408 */
[----:B---3--:R-:W-:-:S03]  /*1de0*/  SHF.R.U32.HI R6, RZ, 0x6, R0 ;  /* 0x00000006ff067819 */ /* 0x008fc60000011600 */
[----:B------:R-:W-:Y:S01]  /*1df0*/  STS.U16 [R10+UR8+0x1800], R25 ;  /* 0x001800190a007988 */ /* 0x000fe20008000408 */
[----:B------:R-:W-:-:S03]  /*1e00*/  SGXT.U32 R6, R6, 0x1 ;  /* 0x000000010606781a */ /* 0x000fc60000000000 */
[----:B------:R-:W-:Y:S01]  /*1e10*/  STS.U16 [R11+UR8+0x1480], R23 ;  /* 0x001480170b007988 */ /* 0x000fe20008000408 */
[----:B----4-:R-:W-:Y:S02]  /*1e20*/  PRMT R8, RZ, 0x7610, R8 ;  /* 0x00007610ff087816 */ /* 0x010fe40000000008 */
[----:B-1----:R-:W-:Y:S01]  /*1e30*/  PRMT R21, RZ, 0x7610, R21 ;  /* 0x00007610ff157816 */ /* 0x002fe20000000015 */
[----:B------:R-:W-:Y:S04]  /*1e40*/  STS.U16 [R11+UR8+0x1080], R76 ;  /* 0x0010804c0b007988 */ /* 0x000fe80008000408 */
[----:B------:R-:W-:Y:S04]  /*1e50*/  STS.U16 [R11+UR8+0x1880], R104 ;  /* 0x001880680b007988 */ /* 0x000fe80008000408 */
[----:B------:R-:W-:Y:S04]  /*1e60*/  STS.U16 [R11+UR8+0x480], R146 ;  /* 0x000480920b007988 */ /* 0x000fe80008000408 */
[----:B------:R-:W-:Y:S04]  /*1e70*/  STS.U16 [R11+UR8+0x880], R147 ;  /* 0x000880930b007988 */ /* 0x000fe80008000408 */
[----:B------:R-:W-:Y:S04]  /*1e80*/  STS.U16 [R11+UR8+0xc80], R148 ;  /* 0x000c80940b007988 */ /* 0x000fe80008000408 */
[----:B------:R-:W-:Y:S04]  /*1e90*/  STS.U16 [R11+UR8+0x80], R114 ;  /* 0x000080720b007988 */ /* 0x000fe80008000408 */
[----:B------:R1:W-:Y:S04]  /*1ea0*/  STS.U16 [R11+UR8+0x1c80], R112 ;  /* 0x001c80700b007988 */ /* 0x0003e80008000408 */
[----:B------:R3:W-:Y:S04]  /*1eb0*/  STS.U16 [R3+UR8+0x500], R9 ;  /* 0x0005000903007988 */ /* 0x0007e80008000408 */
[----:B------:R4:W-:Y:S01]  /*1ec0*/  STS.U16 [R3+UR8+0x1500], R17 ;  /* 0x0015001103007988 */ /* 0x0009e20008000408 */
[----:B-1----:R-:W-:-:S03]  /*1ed0*/  LOP3.LUT R11, R10, 0x50, RZ, 0x3c, !PT ;  /* 0x000000500a0b7812 */ /* 0x002fc600078e3cff */
[----:B------:R-:W-:Y:S01]  /*1ee0*/  STS.U16 [R3+UR8+0x100], R110 ;  /* 0x0001006e03007988 */ /* 0x000fe20008000408 */
[----:B---3--:R-:W-:-:S03]  /*1ef0*/  LOP3.LUT R9, R10, 0x40, RZ, 0x3c, !PT ;  /* 0x000000400a097812 */ /* 0x008fc600078e3cff */
[----:B------:R-:W-:Y:S01]  /*1f00*/  STS.U16 [R3+UR8+0x1100], R108 ;  /* 0x0011006c03007988 */ /* 0x000fe20008000408 */
[----:B----4-:R-:W-:-:S03]  /*1f10*/  PRMT R17, RZ, 0x7610, R17 ;  /* 0x00007610ff117816 */ /* 0x010fc60000000011 */
[----:B------:R-:W-:Y:S04]  /*1f20*/  STS.U16 [R3+UR8+0x1900], R106 ;  /* 0x0019006a03007988 */ /* 0x000fe80008000408 */
[----:B------:R1:W-:Y:S04]  /*1f30*/  STS.U16 [R3+UR8+0x900], R18 ;  /* 0x0009001203007988 */ /* 0x0003e80008000408 */
[----:B------:R-:W-:Y:S04]  /*1f40*/  STS.U16 [R3+UR8+0xd00], R22 ;  /* 0x000d001603007988 */ /* 0x000fe80008000408 */
[----:B------:R3:W-:Y:S01]  /*1f50*/  STS.U16 [R3+UR8+0x1d00], R24 ;  /* 0x001d001803007988 */ /* 0x0007e20008000408 */
[----:B-1----:R-:W-:-:S03]  /*1f60*/  PRMT R18, RZ, 0x7610, R18 ;  /* 0x00007610ff127816 */ /* 0x002fc60000000012 */
[----:B------:R-:W-:Y:S04]  /*1f70*/  STS.U16 [R5+UR8+0x1580], R29 ;  /* 0x0015801d05007988 */ /* 0x000fe80008000408 */
[----:B------:R-:W-:Y:S01]  /*1f80*/  STS.U16 [R5+UR8+0x1180], R26 ;  /* 0x0011801a05007988 */ /* 0x000fe20008000408 */
[----:B---3--:R-:W1:Y:S03]  /*1f90*/  LDC.64 R2, c[0x0][0x3c0] ;  /* 0x0000f000ff027b82 */ /* 0x008e660000000a00 */
[----:B------:R-:W-:Y:S04]  /*1fa0*/  STS.U16 [R5+UR8+0x1980], R30 ;  /* 0x0019801e05007988 */ /* 0x000fe80008000408 */
[----:B------:R-:W-:Y:S04]  /*1fb0*/  STS.U16 [R5+UR8+0x180], R32 ;  /* 0x0001802005007988 */ /* 0x000fe80008000408 */
[----:B------:R-:W-:Y:S04]  /*1fc0*/  STS.U16 [R5+UR8+0x580], R34 ;  /* 0x0005802205007988 */ /* 0x000fe80008000408 */
[----:B------:R-:W-:Y:S04]  /*1fd0*/  STS.U16 [R5+UR8+0x980], R36 ;  /* 0x0009802405007988 */ /* 0x000fe80008000408 */
[----:B------:R-:W-:Y:S04]  /*1fe0*/  STS.U16 [R5+UR8+0xd80], R38 ;  /* 0x000d802605007988 */ /* 0x000fe80008000408 */
[----:B------:R3:W-:Y:S01]  /*1ff0*/  STS.U16 [R5+UR8+0x1d80], R40 ;  /* 0x001d802805007988 */ /* 0x0007e20008000408 */
[----:B-1----:R-:W-:-:S03]  /*2000*/  IMAD R2, R2, UR9, RZ ;  /* 0x0000000902027c24 */ /* 0x002fc6000f8e02ff */
[----:B------:R-:W-:Y:S01]  /*2010*/  STS.U16 [R9+UR8+0xa00], R69 ;  /* 0x000a004509007988 */ /* 0x000fe20008000408 */
[----:B------:R-:W-:-:S03]  /*2020*/  IMAD.SHL.U32 R4, R2, 0x2, RZ ;  /* 0x0000000202047824 */ /* 0x000fc600078e00ff */
[----:B------:R-:W-:Y:S01]  /*2030*/  STS.U16 [R9+UR8+0x600], R44 ;  /* 0x0006002c09007988 */ /* 0x000fe20008000408 */
[----:B------:R-:W-:Y:S01]  /*2040*/  IMAD.HI R2, R2, 0x2, RZ ;  /* 0x0000000202027827 */ /* 0x000fe200078e02ff */
[----:B---3--:R-:W-:Y:S02]  /*2050*/  LOP3.LUT R5, R10, 0x60, RZ, 0x3c, !PT ;  /* 0x000000600a057812 */ /* 0x008fe400078e3cff */
[----:B------:R-:W-:Y:S04]  /*2060*/  STS.U16 [R9+UR8+0xe00], R46 ;  /* 0x000e002e09007988 */ /* 0x000fe80008000408 */
[----:B------:R-:W-:Y:S04]  /*2070*/  STS.U16 [R9+UR8+0x1600], R59 ;  /* 0x0016003b09007988 */ /* 0x000fe80008000408 */
[----:B------:R-:W-:Y:S04]  /*2080*/  STS.U16 [R9+UR8+0x200], R54 ;  /* 0x0002003609007988 */ /* 0x000fe80008000408 */
[----:B------:R-:W-:Y:S04]  /*2090*/  STS.U16 [R9+UR8+0x1200], R56 ;  /* 0x0012003809007988 */ /* 0x000fe80008000408 */
[----:B------:R-:W-:Y:S04]  /*20a0*/  STS.U16 [R9+UR8+0x1a00], R60 ;  /* 0x001a003c09007988 */ /* 0x000fe80008000408 */
[----:B------:R1:W-:Y:S04]  /*20b0*/  STS.U16 [R9+UR8+0x1e00], R19 ;  /* 0x001e001309007988 */ /* 0x0003e80008000408 */
[----:B------:R3:W-:Y:S04]  /*20c0*/  STS.U16 [R11+UR8+0x280], R7 ;  /* 0x000280070b007988 */ /* 0x0007e80008000408 */
[----:B------:R-:W-:Y:S01]  /*20d0*/  STS.U16 [R11+UR8+0x680], R20 ;  /* 0x000680140b007988 */ /* 0x000fe20008000408 */
[----:B-1----:R-:W-:-:S03]  /*20e0*/  SHF.L.U32 R9, R12, 0x1, RZ ;  /* 0x000000010c097819 */ /* 0x002fc600000006ff */
[----:B------:R-:W-:Y:S01]  /*20f0*/  STS.U16 [R11+UR8+0xa80], R70 ;  /* 0x000a80460b007988 */ /* 0x000fe20008000408 */
[----:B------:R-:W-:Y:S02]  /*2100*/  PRMT R19, RZ, 0x7610, R19 ;  /* 0x00007610ff137816 */ /* 0x000fe40000000013 */
[----:B0-----:R-:W-:Y:S01]  /*2110*/  IADD3 R4, P1, P0, R9, UR6, R4 ;  /* 0x0000000609047c10 */ /* 0x001fe2000f83e004 */
[----:B------:R0:W-:Y:S01]  /*2120*/  STS.U16 [R11+UR8+0xe80], R72 ;  /* 0x000e80480b007988 */ /* 0x0001e20008000408 */
[----:B------:R-:W-:Y:S01]  /*2130*/  IMAD.HI R9, R12, 0x2, RZ ;  /* 0x000000020c097827 */ /* 0x000fe200078e02ff */
[----:B---3--:R-:W-:Y:S01]  /*2140*/  LOP3.LUT R7, R10, 0x70, RZ, 0x3c, !PT ;  /* 0x000000700a077812 */ /* 0x008fe200078e3cff */
[----:B------:R-:W-:Y:S01]  /*2150*/  UMOV UR6, 0x1 ;  /* 0x0000000100067882 */ /* 0x000fe20000000000 */
[----:B------:R-:W-:Y:S01]  /*2160*/  STS.U16 [R11+UR8+0x1680], R83 ;  /* 0x001680530b007988 */ /* 0x000fe20008000408 */
[----:B------:R-:W-:Y:S02]  /*2170*/  PRMT R12, RZ, 0x7610, R12 ;  /* 0x00007610ff0c7816 */ /* 0x000fe4000000000c */
[----:B------:R-:W-:Y:S01]  /*2180*/  IADD3.X R2, PT, PT, R9, UR7, R2, P1, P0 ;  /* 0x0000000709027c10 */ /* 0x000fe20008fe0402 */
[----:B------:R-:W-:Y:S01]  /*2190*/  STS.U16 [R11+UR8+0x1280], R74 ;  /* 0x0012804a0b007988 */ /* 0x000fe20008000408 */
[----:B------:R-:W-:-:S02]  /*21a0*/  PRMT R9, RZ, 0x7610, R9 ;  /* 0x00007610ff097816 */ /* 0x000fc40000000009 */
[----:B0-----:R-:W-:Y:S01]  /*21b0*/  IADD3 R72, PT, PT, R77, 0x80, RZ ;  /* 0x000000804d487810 */ /* 0x001fe20007ffe0ff */
[----:B------:R-:W-:Y:S01]  /*21c0*/  STS.U16 [R11+UR8+0x1a80], R78 ;  /* 0x001a804e0b007988 */ /* 0x000fe20008000408 */
[----:B------:R-:W-:Y:S02]  /*21d0*/  PRMT R10, RZ, 0x7610, R10 ;  /* 0x00007610ff0a7816 */ /* 0x000fe4000000000a */
[----:B------:R-:W-:Y:S01]  /*21e0*/  ISETP.GT.AND P1, PT, R72, RZ, PT ;  /* 0x000000ff4800720c */ /* 0x000fe20003f24270 */
[----:B------:R0:W-:Y:S04]  /*21f0*/  STS.U16 [R11+UR8+0x1e80], R84 ;  /* 0x001e80540b007988 */ /* 0x0001e80008000408 */
[----:B------:R1:W-:Y:S04]  /*2200*/  STS.U16 [R5+UR8+0x300], R42 ;  /* 0x0003002a05007988 */ /* 0x0003e80008000408 */
[----:B------:R-:W-:Y:S01]  /*2210*/  STS.U16 [R5+UR8+0x700], R48 ;  /* 0x0007003005007988 */ /* 0x000fe20008000408 */
[----:B0-----:R-:W-:Y:S01]  /*2220*/  IMAD R11, R6, R3, RZ ;  /* 0x00000003060b7224 */ /* 0x001fe200078e02ff */
[----:B------:R-:W-:-:S02]  /*2230*/  PRMT R6, RZ, 0x7610, R6 ;  /* 0x00007610ff067816 */ /* 0x000fc40000000006 */
[----:B------:R-:W-:Y:S01]  /*2240*/  STS.U16 [R5+UR8+0xb00], R52 ;  /* 0x000b003405007988 */ /* 0x000fe20008000408 */
[----:B-1----:R-:W0:Y:S01]  /*2250*/  LDC.64 R42, c[0x0][0x390] ;  /* 0x0000e400ff2a7b82 */ /* 0x002e220000000a00 */
[C---:B------:R-:W-:Y:S02]  /*2260*/  LEA R74, P0, R11.reuse, R4, 0x1 ;  /* 0x000000040b4a7211 */ /* 0x040fe400078008ff */
[----:B------:R-:W-:Y:S01]  /*2270*/  STS.U16 [R5+UR8+0xf00], R64 ;  /* 0x000f004005007988 */ /* 0x000fe20008000408 */
[----:B------:R-:W-:Y:S02]  /*2280*/  PRMT R4, RZ, 0x7610, R4 ;  /* 0x00007610ff047816 */ /* 0x000fe40000000004 */
[----:B------:R-:W-:Y:S01]  /*2290*/  LEA.HI.X.SX32 R75, R11, R2, 0x1, P0 ;  /* 0x000000020b4b7211 */ /* 0x000fe200000f0eff */
[----:B------:R-:W-:Y:S01]  /*22a0*/  STS.U16 [R5+UR8+0x1700], R91 ;  /* 0x0017005b05007988 */ /* 0x000fe20008000408 */
[----:B------:R-:W-:Y:S02]  /*22b0*/  LOP3.LUT P0, RZ, R0, 0x7f, RZ, 0xc0, !PT ;  /* 0x0000007f00ff7812 */ /* 0x000fe4000780c0ff */
[----:B------:R-:W-:Y:S01]  /*22c0*/  PRMT R11, RZ, 0x7610, R11 ;  /* 0x00007610ff0b7816 */ /* 0x000fe2000000000b */
[----:B------:R-:W-:Y:S04]  /*22d0*/  STS.U16 [R5+UR8+0x1300], R86 ;  /* 0x0013005605007988 */ /* 0x000fe80008000408 */
[----:B------:R-:W-:Y:S04]  /*22e0*/  STS.U16 [R5+UR8+0x1b00], R92 ;  /* 0x001b005c05007988 */ /* 0x000fe80008000408 */
[----:B------:R-:W-:Y:S02]  /*22f0*/  STS.U16 [R5+UR8+0x1f00], R100 ;  /* 0x001f006405007988 */ /* 0x000fe40008000408 */
[----:B------:R-:W-:Y:S01]  /*2300*/  VOTEU.ALL UP0, P0 ;  /* 0x0000000000ff7886 */ /* 0x000fe20000000000 */
[----:B------:R-:W-:Y:S01]  /*2310*/  VOTEU.ALL UP1, P0 ;  /* 0x0000000000ff7886 */ /* 0x000fe20000020000 */
[----:B------:R-:W-:Y:S03]  /*2320*/  STS.U16 [R7+UR8+0x380], R50 ;  /* 0x0003803207007988 */ /* 0x000fe60008000408 */
[----:B------:R-:W-:-:S04]  /*2330*/  @!UP0 UIADD3 UR4, UPT, UPT, -UR6, 0x100000, URZ ;  /* 0x0010000006048890 */ /* 0x000fc8000fffe1ff */
[----:B------:R-:W-:Y:S02]  /*2340*/  @!UP0 USHF.L.U32 UR5, UR4, 0xb, URZ ;  /* 0x0000000b04058899 */ /* 0x000fe400080006ff */
[----:B------:R-:W-:Y:S01]  /*2350*/  @!UP0 USHF.L.U32 UR4, UR4, 0x1, URZ ;  /* 0x0000000104048899 */ /* 0x000fe200080006ff */
[----:B------:R-:W-:Y:S04]  /*2360*/  STS.U16 [R7+UR8+0x780], R66 ;  /* 0x0007804207007988 */ /* 0x000fe80008000408 */
[----:B------:R-:W-:Y:S04]  /*2370*/  STS.U16 [R7+UR8+0xb80], R80 ;  /* 0x000b805007007988 */ /* 0x000fe80008000408 */
[----:B------:R-:W-:Y:S04]  /*2380*/  STS.U16 [R7+UR8+0xf80], R96 ;  /* 0x000f806007007988 */ /* 0x000fe80008000408 */
[----:B------:R-:W-:Y:S04]  /*2390*/  STS.U16 [R7+UR8+0x1380], R88 ;  /* 0x0013805807007988 */ /* 0x000fe80008000408 */
[----:B------:R-:W-:Y:S04]  /*23a0*/  STS.U16 [R7+UR8+0x1780], R95 ;  /* 0x0017805f07007988 */ /* 0x000fe80008000408 */
[----:B------:R-:W-:Y:S04]  /*23b0*/  STS.U16 [R7+UR8+0x1b80], R98 ;  /* 0x001b806207007988 */ /* 0x000fe80008000408 */
[----:B------:R1:W-:Y:S01]  /*23c0*/  STS.U16 [R7+UR8+0x1f80], R102 ;  /* 0x001f806607007988 */ /* 0x0003e20008000408 */
[----:B------:R-:W-:Y:S01]  /*23d0*/  STTM.x64 tmem[UR11], RZ ;  /* 0x000000ff000079ed */ /* 0x000fe2000834000b */
[----:B------:R-:W3:Y:S02]  /*23e0*/  FENCE.VIEW.ASYNC.T ;  /* 0x00000000000073c6 */ /* 0x000ee40000000200 */
[----:B---3--:R-:W-:Y:S01]  /*23f0*/  BAR.SYNC.DEFER_BLOCKING 0x0 ;  /* 0x0000000000007b1d */ /* 0x008fe20000010000 */
[----:B-1----:R-:W-:-:S05]  /*2400*/  PRMT R7, RZ, 0x7610, R7 ;  /* 0x00007610ff077816 */ /* 0x002fca0000000007 */
[----:B------:R-:W1:Y:S02]  /*2410*/  FENCE.VIEW.ASYNC.S ;  /* 0x00000000000073c6 */ /* 0x000e640000000000 */
[----:B-1----:R1:W3:Y:S02]  /*2420*/  @!UP1 SYNCS.EXCH.64 URZ, [UR8+0x7000], UR4 ;  /* 0x0070000408ff95b2 */ /* 0x0022e40008000100 */
[----:B---3--:R-:W-:Y:S06]  /*2430*/  BAR.SYNC.DEFER_BLOCKING 0x0 ;  /* 0x0000000000007b1d */ /* 0x008fec0000010000 */
[----:B-1----:R-:W1:Y:S01]  /*2440*/  LDCU UR4, c[0x0][0x3d0] ;  /* 0x00007a00ff0477ac */ /* 0x002e620008000800 */
[----:B------:R-:W3:Y:S01]  /*2450*/  LDCU UR5, c[0x0][0x3d4] ;  /* 0x00007a80ff0577ac */ /* 0x000ee20008000800 */
[----:B------:R-:W4:Y:S04]  /*2460*/  @P1 LDG.E.U16 R4, desc[UR28][R74.64] ;  /* 0x0000001c4a041981 */ /* 0x000f28000c1e1500 */
        /* <DEDUP_REMOVED lines=14> */
[----:B------:R-:W4:Y:S01]  /*2550*/  @P1 LDG.E.U16 R21, desc[UR28][R116.64] ;  /* 0x0000001c74151981 */ /* 0x000f22000c1e1500 */
[----:B------:R-:W-:Y:S01]  /*2560*/  LOP3.LUT R2, R0, 0x1f, RZ, 0xc0, !PT ;  /* 0x0000001f00027812 */ /* 0x000fe200078ec0ff */
[----:B-1----:R-:W-:Y:S01]  /*2570*/  UIMAD UR4, UR9, UR4, URZ ;  /* 0x00000004090472a4 */ /* 0x002fe2000f8e02ff */
[----:B------:R-:W-:Y:S01]  /*2580*/  SHF.R.S32.HI R20, RZ, 0x6, R0 ;  /* 0x00000006ff147819 */ /* 0x000fe20000011400 */
[----:B------:R-:W-:Y:S01]  /*2590*/  VOTEU.ALL UP1, P0 ;  /* 0x0000000000ff7886 */ /* 0x000fe20000020000 */
[----:B------:R-:W-:-:S04]  /*25a0*/  @!UP0 UIADD3 UR12, UPT, UPT, -UR6, 0x100000, URZ ;  /* 0x00100000060c8890 */ /* 0x000fc8000fffe1ff */
[----:B------:R-:W-:Y:S02]  /*25b0*/  @!UP0 USHF.L.U32 UR13, UR12, 0xb, URZ ;  /* 0x0000000b0c0d8899 */ /* 0x000fe400080006ff */
[----:B------:R-:W-:Y:S01]  /*25c0*/  @!UP0 USHF.L.U32 UR12, UR12, 0x1, URZ ;  /* 0x000000010c0c8899 */ /* 0x000fe200080006ff */
[----:B---3--:R-:W-:Y:S01]  /*25d0*/  IMAD R2, R2, UR5, RZ ;  /* 0x0000000502027c24 */ /* 0x008fe2000f8e02ff */
[----:B------:R-:W-:Y:S01]  /*25e0*/  USHF.L.U32 UR7, UR4, 0x1, URZ ;  /* 0x0000000104077899 */ /* 0x000fe200080006ff */
[----:B------:R-:W-:Y:S01]  /*25f0*/  SGXT R20, R20, 0x1 ;  /* 0x000000011414781a */ /* 0x000fe20000000200 */
[----:B------:R-:W-:Y:S01]  /*2600*/  UIMAD.WIDE UR4, UR4, 0x2, URZ ;  /* 0x00000002040478a5 */ /* 0x000fe2000f8e02ff */
[C---:B------:R-:W-:Y:S01]  /*2610*/  IMAD.SHL.U32 R5, R2.reuse, 0x2, RZ ;  /* 0x0000000202057824 */ /* 0x040fe200078e00ff */
[----:B------:R-:W-:Y:S01]  /*2620*/  UIADD3 UR4, UPT, UPT, UR17, 0x1c, URZ ;  /* 0x0000001c11047890 */ /* 0x000fe2000fffe0ff */
[----:B------:R-:W-:Y:S01]  /*2630*/  IMAD.HI R2, R2, 0x2, RZ ;  /* 0x0000000202027827 */ /* 0x000fe200078e02ff */
[----:B------:R-:W-:Y:S01]  /*2640*/  LOP3.LUT R71, R71, 0x90, R20, 0x78, !PT ;  /* 0x0000009047477812 */ /* 0x000fe200078e7814 */
[----:B------:R-:W-:Y:S01]  /*2650*/  UIADD3 UR16, UPT, UPT, UR8, 0x5000, URZ ;  /* 0x0000500008107890 */ /* 0x000fe2000fffe0ff */
[----:B0-----:R-:W-:Y:S01]  /*2660*/  IADD3 R87, P2, P3, R5, UR7, R42 ;  /* 0x0000000705577c10 */ /* 0x001fe2000fb5e02a */
[----:B------:R-:W-:Y:S01]  /*2670*/  UIADD3 UR7, UPT, UPT, UR17, 0x3c, URZ ;  /* 0x0000003c11077890 */ /* 0x000fe2000fffe0ff */
[----:B------:R0:W1:Y:S01]  /*2680*/  @!UP1 SYNCS.EXCH.64 URZ, [UR8+0x7008], UR12 ;  /* 0x0070080c08ff95b2 */ /* 0x0000620008000100 */
[----:B------:R-:W-:Y:S01]  /*2690*/  LOP3.LUT R70, R71, 0x20, RZ, 0x3c, !PT ;  /* 0x0000002047467812 */ /* 0x000fe200078e3cff */
[----:B------:R-:W-:Y:S01]  /*26a0*/  VOTEU.ALL UP1, P0 ;  /* 0x0000000000ff7886 */ /* 0x000fe20000020000 */
[----:B------:R-:W-:-:S02]  /*26b0*/  IADD3.X R43, PT, PT, R2, UR5, R43, P2, P3 ;  /* 0x00000005022b7c10 */ /* 0x000fc400097e642b */
[----:B------:R-:W-:Y:S01]  /*26c0*/  SHF.R.U32.HI R2, RZ, 0x5, R0 ;  /* 0x00000005ff027819 */ /* 0x000fe20000011600 */
[----:B--2---:R-:W-:Y:S01]  /*26d0*/  IMAD R41, R45, UR7, RZ ;  /* 0x000000072d297c24 */ /* 0x004fe2000f8e02ff */
[----:B------:R-:W-:Y:S02]  /*26e0*/  LOP3.LUT R69, R71, 0x40, RZ, 0x3c, !PT ;  /* 0x0000004047457812 */ /* 0x000fe400078e3cff */
[----:B------:R-:W-:Y:S01]  /*26f0*/  ISETP.EQ.U32.AND P2, PT, RZ, UR17, P1 ;  /* 0x00000011ff007c0c */ /* 0x000fe20008f42070 */
[----:B0-----:R-:W0:Y:S01]  /*2700*/  LDCU UR13, c[0x0][0x3a8] ;  /* 0x00007500ff0d77ac */ /* 0x001e220008000800 */
[----:B------:R-:W-:Y:S01]  /*2710*/  UIADD3 UR12, UPT, UPT, UR10, 0x40, URZ ;  /* 0x000000400a0c7890 */ /* 0x000fe2000fffe0ff */
[----:B----4-:R2:W-:Y:S04]  /*2720*/  STS.U16 [R71+UR8+0x4000], R4 ;  /* 0x0040000447007988 */ /* 0x0105e80008000408 */
[----:B------:R3:W-:Y:S04]  /*2730*/  STS.U16 [R71+UR8+0x4400], R8 ;  /* 0x0044000847007988 */ /* 0x0007e80008000408 */
[----:B------:R-:W-:Y:S01]  /*2740*/  STS.U16 [R71+UR8+0x4800], R12 ;  /* 0x0048000c47007988 */ /* 0x000fe20008000408 */
[----:B--2---:R-:W-:-:S03]  /*2750*/  SGXT.U32 R4, R2, 0x2 ;  /* 0x000000020204781a */ /* 0x004fc60000000000 */
[----:B------:R-:W-:Y:S01]  /*2760*/  STS.U16 [R71+UR8+0x4c00], R16 ;  /* 0x004c001047007988 */ /* 0x000fe20008000408 */
[----:B------:R-:W-:Y:S01]  /*2770*/  LOP3.LUT R2, R71, 0x60, RZ, 0x3c, !PT ;  /* 0x0000006047027812 */ /* 0x000fe200078e3cff */
[----:B---3--:R-:W-:Y:S01]  /*2780*/  IMAD R8, R45, UR4, RZ ;  /* 0x000000042d087c24 */ /* 0x008fe2000f8e02ff */
[----:B------:R-:W-:-:S04]  /*2790*/  @!UP0 UIADD3 UR4, UPT, UPT, -UR6, 0x100000, URZ ;  /* 0x0010000006048890 */ /* 0x000fc8000fffe1ff */
[----:B------:R-:W-:Y:S02]  /*27a0*/  @!UP0 USHF.L.U32 UR5, UR4, 0xb, URZ ;  /* 0x0000000b04058899 */ /* 0x000fe400080006ff */
[----:B------:R-:W-:Y:S01]  /*27b0*/  @!UP0 USHF.L.U32 UR4, UR4, 0x1, URZ ;  /* 0x0000000104048899 */ /* 0x000fe200080006ff */
[----:B------:R-:W-:Y:S01]  /*27c0*/  IMAD R4, R4, R45, RZ ;  /* 0x0000002d04047224 */ /* 0x000fe200078e02ff */
[----:B------:R-:W-:Y:S04]  /*27d0*/  STS.U16 [R70+UR8+0x4100], R9 ;  /* 0x0041000946007988 */ /* 0x000fe80008000408 */
[----:B------:R-:W-:Y:S01]  /*27e0*/  LEA R5, R45, R4, 0x2 ;  /* 0x000000042d057211 */ /* 0x000fe200078e10ff */
[----:B------:R-:W-:Y:S01]  /*27f0*/  STS.U16 [R70+UR8+0x4500], R11 ;  /* 0x0045000b46007988 */ /* 0x000fe20008000408 */
[----:B------:R-:W-:-:S02]  /*2800*/  LEA R114, P3, R4, R87, 0x1 ;  /* 0x0000005704727211 */ /* 0x000fc400078608ff */
[C---:B------:R-:W-:Y:S01]  /*2810*/  LEA R112, P4, R5.reuse, R87, 0x1 ;  /* 0x0000005705707211 */ /* 0x040fe200078808ff */
[----:B------:R-:W-:Y:S01]  /*2820*/  STS.U16 [R70+UR8+0x4900], R15 ;  /* 0x0049000f46007988 */ /* 0x000fe20008000408 */
[-C--:B------:R-:W-:Y:S02]  /*2830*/  LEA.HI.X.SX32 R115, R4, R43.reuse, 0x1, P3 ;  /* 0x0000002b04737211 */ /* 0x080fe400018f0eff */
[----:B------:R-:W-:Y:S01]  /*2840*/  LEA.HI.X.SX32 R113, R5, R43, 0x1, P4 ;  /* 0x0000002b05717211 */ /* 0x000fe200020f0eff */
[----:B------:R-:W-:Y:S01]  /*2850*/  STS.U16 [R70+UR8+0x4d00], R19 ;  /* 0x004d001346007988 */ /* 0x000fe20008000408 */
[----:B------:R-:W-:-:S03]  /*2860*/  LEA R100, P3, R8, R87, 0x1 ;  /* 0x0000005708647211 */ /* 0x000fc600078608ff */
[----:B------:R2:W-:Y:S01]  /*2870*/  STS.U16 [R69+UR8+0x4200], R6 ;  /* 0x0042000645007988 */ /* 0x0005e20008000408 */
[----:B------:R-:W-:-:S03]  /*2880*/  LEA.HI.X.SX32 R101, R8, R43, 0x1, P3 ;  /* 0x0000002b08657211 */ /* 0x000fc600018f0eff */
[----:B------:R-:W-:Y:S04]  /*2890*/  STS.U16 [R69+UR8+0x4600], R10 ;  /* 0x0046000a45007988 */ /* 0x000fe80008000408 */
[----:B------:R-:W-:Y:S01]  /*28a0*/  STS.U16 [R69+UR8+0x4a00], R14 ;  /* 0x004a000e45007988 */ /* 0x000fe20008000408 */
[----:B--2---:R-:W-:-:S03]  /*28b0*/  IMAD R6, R45, 0x4, R5 ;  /* 0x000000042d067824 */ /* 0x004fc600078e0205 */
[----:B------:R-:W-:Y:S02]  /*28c0*/  STS.U16 [R69+UR8+0x4e00], R18 ;  /* 0x004e001245007988 */ /* 0x000fe40008000408 */
[C---:B------:R-:W-:Y:S02]  /*28d0*/  LEA R110, P5, R6.reuse, R87, 0x1 ;  /* 0x00000057066e7211 */ /* 0x040fe400078a08ff */
[----:B------:R2:W-:Y:S02]  /*28e0*/  STS.U16 [R2+UR8+0x4300], R7 ;  /* 0x0043000702007988 */ /* 0x0005e40008000408 */
[----:B------:R-:W-:Y:S02]  /*28f0*/  LEA.HI.X.SX32 R111, R6, R43, 0x1, P5 ;  /* 0x0000002b066f7211 */ /* 0x000fe400028f0eff */
[----:B------:R3:W-:Y:S04]  /*2900*/  STS.U16 [R2+UR8+0x4700], R13 ;  /* 0x0047000d02007988 */ /* 0x0007e80008000408 */
[----:B------:R3:W-:Y:S01]  /*2910*/  STS.U16 [R2+UR8+0x4b00], R17 ;  /* 0x004b001102007988 */ /* 0x0007e20008000408 */
[----:B--2---:R-:W-:-:S03]  /*2920*/  LEA R7, R45, R6, 0x2 ;  /* 0x000000062d077211 */ /* 0x004fc600078e10ff */
[----:B------:R3:W-:Y:S01]  /*2930*/  STS.U16 [R2+UR8+0x4f00], R21 ;  /* 0x004f001502007988 */ /* 0x0007e20008000408 */
[----:B------:R-:W-:Y:S01]  /*2940*/  LEA R108, P4, R7, R87, 0x1 ;  /* 0x00000057076c7211 */ /* 0x000fe200078808ff */
[----:B------:R-:W-:Y:S01]  /*2950*/  IMAD R4, R45, 0x4, R7 ;  /* 0x000000042d047824 */ /* 0x000fe200078e0207 */
[----:B-1----:R1:W-:Y:S06]  /*2960*/  MEMBAR.ALL.CTA ;  /* 0x0000000000007992 */ /* 0x0023ec0000008000 */
[----:B-1----:R-:W-:Y:S04]  /*2970*/  FENCE.VIEW.ASYNC.S ;  /* 0x00000000000073c6 */ /* 0x002fe80000000000 */
[----:B------:R-:W1:Y:S02]  /*2980*/  FENCE.VIEW.ASYNC.S ;  /* 0x00000000000073c6 */ /* 0x000e640000000000 */
[----:B-1----:R3:W1:Y:S01]  /*2990*/  @!UP1 SYNCS.EXCH.64 URZ, [UR8+0x5000], UR4 ;  /* 0x0050000408ff95b2 */ /* 0x0026620008000100 */
[----:B------:R-:W-:-:S02]  /*29a0*/  LEA.HI.X.SX32 R109, R7, R43, 0x1, P4 ;  /* 0x0000002b076d7211 */ /* 0x000fc400020f0eff */
[C---:B------:R-:W-:Y:S01]  /*29b0*/  LEA R36, R45.reuse, R4, 0x2 ;  /* 0x000000042d247211 */ /* 0x040fe200078e10ff */
[----:B-1----:R-:W-:Y:S01]  /*29c0*/  BAR.SYNC.DEFER_BLOCKING 0x0 ;  /* 0x0000000000007b1d */ /* 0x002fe20000010000 */
[-C--:B------:R-:W-:Y:S02]  /*29d0*/  LEA R106, P5, R4, R87.reuse, 0x1 ;  /* 0x00000057046a7211 */ /* 0x080fe400078a08ff */
[----:B------:R-:W-:Y:S01]  /*29e0*/  LEA R104, P4, R36, R87, 0x1 ;  /* 0x0000005724687211 */ /* 0x000fe200078808ff */
[----:B------:R-:W-:Y:S01]  /*29f0*/  IMAD R37, R45, 0x4, R36 ;  /* 0x000000042d257824 */ /* 0x000fe200078e0224 */
[----:B------:R-:W-:-:S04]  /*2a00*/  LEA.HI.X.SX32 R107, R4, R43, 0x1, P5 ;  /* 0x0000002b046b7211 */ /* 0x000fc800028f0eff */
[----:B------:R-:W-:Y:S02]  /*2a10*/  LEA R38, R45, R37, 0x3 ;  /* 0x000000252d267211 */ /* 0x000fe400078e18ff */
[----:B------:R-:W-:-:S03]  /*2a20*/  LEA R102, P5, R37, R87, 0x1 ;  /* 0x0000005725667211 */ /* 0x000fc600078a08ff */
[----:B------:R-:W-:-:S05]  /*2a30*/  IMAD R39, R45, 0x4, R38 ;  /* 0x000000042d277824 */ /* 0x000fca00078e0226 */
[----:B------:R-:W-:Y:S01]  /*2a40*/  LEA R40, R45, R39, 0x2 ;  /* 0x000000272d287211 */ /* 0x000fe200078e10ff */
[----:B0--3--:R-:W-:Y:S06]  /*2a50*/  @!P2 BRA `(.L_x_6) ;  /* 0x000000000088a947 */ /* 0x009fec0003800000 */
[----:B------:R-:W-:Y:S02]  /*2a60*/  UIADD3 UR4, UPT, UPT, UR8, 0x4000, URZ ;  /* 0x0000400008047890 */ /* 0x000fe4000fffe0ff */
[----:B------:R-:W-:Y:S02]  /*2a70*/  USHF.R.U32.HI UR6, URZ, 0x4, UR8 ;  /* 0x00000004ff067899 */ /* 0x000fe40008011608 */
[----:B------:R-:W-:Y:S02]  /*2a80*/  USHF.R.U32.HI UR4, URZ, 0x4, UR4 ;  /* 0x00000004ff047899 */ /* 0x000fe40008011604 */
[----:B------:R-:W-:Y:S02]  /*2a90*/  USGXT.U32 UR6, UR6, 0xe ;  /* 0x0000000e0606789a */ /* 0x000fe40008000000 */
[----:B------:R-:W-:Y:S02]  /*2aa0*/  USGXT.U32 UR14, UR4, 0xe ;  /* 0x0000000e040e789a */ /* 0x000fe40008000000 */
[----:B------:R-:W-:-:S02]  /*2ab0*/  UIADD3 UR26, UP1, UPT, UR6, 0x2000080, URZ ;  /* 0x02000080061a7890 */ /* 0x000fc4000ff3e0ff */
[----:B------:R-:W-:Y:S01]  /*2ac0*/  UIADD3 UR30, UP2, UPT, UR14, 0x2, URZ ;  /* 0x000000020e1e7890 */ /* 0x000fe2000ff5e0ff */
[----:B------:R-:W-:Y:S01]  /*2ad0*/  UMOV UR4, URZ ;  /* 0x000000ff00047c82 */ /* 0x000fe20008000000 */
[----:B------:R-:W-:Y:S01]  /*2ae0*/  UMOV UR5, URZ ;  /* 0x000000ff00057c82 */ /* 0x000fe20008000000 */
[----:B------:R-:W-:Y:S02]  /*2af0*/  UIADD3.X UR27, UPT, UPT, UR4, 0x40004040, URZ, UP1, !UPT ;  /* 0x40004040041b7890 */ /* 0x000fe40008ffe4ff */
[----:B------:R-:W-:Y:S02]  /*2b00*/  UIADD3.X UR31, UPT, UPT, UR5, 0x40004040, URZ, UP2, !UPT ;  /* 0x40004040051f7890 */ /* 0x000fe400097fe4ff */
[----:B------:R-:W-:Y:S02]  /*2b10*/  ULOP3.LUT UR6, UR6, 0x2000000, URZ, 0xfc, !UPT ;  /* 0x0200000006067892 */ /* 0x000fe4000f8efcff */
[----:B------:R-:W-:Y:S02]  /*2b20*/  UIADD3.64 UR18, UPT, UPT, UR26, 0x80, URZ ;  /* 0x000000801a127897 */ /* 0x000fe4000fffe0ff */
[----:B------:R-:W-:-:S02]  /*2b30*/  UIADD3.64 UR20, UPT, UPT, UR30, 0x2, URZ ;  /* 0x000000021e147897 */ /* 0x000fc4000fffe0ff */
[----:B------:R-:W-:Y:S02]  /*2b40*/  UIADD3.64 UR22, UPT, UPT, UR26, 0x100, URZ ;  /* 0x000001001a167897 */ /* 0x000fe4000fffe0ff */
[----:B------:R-:W-:Y:S01]  /*2b50*/  UIADD3.64 UR24, UPT, UPT, UR30, 0x4, URZ ;  /* 0x000000041e187897 */ /* 0x000fe2000fffe0ff */
[----:B------:R-:W-:Y:S01]  /*2b60*/  UMOV UR32, 0x0 ;  /* 0x0000000000207882 */ /* 0x000fe20000000000 */
[----:B------:R-:W-:Y:S01]  /*2b70*/  UMOV UR33, 0x8088490 ;  /* 0x0808849000217882 */ /* 0x000fe20000000000 */
[----:B------:R-:W-:Y:S01]  /*2b80*/  UMOV UR7, 0x40004040 ;  /* 0x4000404000077882 */ /* 0x000fe20000000000 */
[----:B------:R-:W-:Y:S01]  /*2b90*/  UMOV UR15, 0x40004040 ;  /* 0x40004040000f7882 */ /* 0x000fe20000000000 */
[----:B------:R-:W-:Y:S01]  /*2ba0*/  UMOV UR34, 0x0 ;  /* 0x0000000000227882 */ /* 0x000fe20000000000 */
[----:B------:R-:W-:Y:S01]  /*2bb0*/  UMOV UR35, 0x8088490 ;  /* 0x0808849000237882 */ /* 0x000fe20000000000 */
[----:B------:R-:W-:Y:S01]  /*2bc0*/  UMOV UR36, 0x0 ;  /* 0x0000000000247882 */ /* 0x000fe20000000000 */
[----:B------:R-:W-:Y:S01]  /*2bd0*/  UMOV UR37, 0x8088490 ;  /* 0x0808849000257882 */ /* 0x000fe20000000000 */
[----:B------:R-:W-:Y:S01]  /*2be0*/  UMOV UR4, UR16 ;  /* 0x0000001000047c82 */ /* 0x000fe20008000000 */
[----:B------:R0:W-:Y:S01]  /*2bf0*/  UTCHMMA gdesc[UR6], gdesc[UR14], tmem[UR12], tmem[UR32], idesc[UR33], !UPT ;  /* 0x00ff200e060075ea */ /* 0x0001e2000f80000c */
[----:B------:R-:W-:Y:S01]  /*2c00*/  UMOV UR38, 0x0 ;  /* 0x0000000000267882 */ /* 0x000fe20000000000 */
[----:B------:R-:W-:Y:S01]  /*2c10*/  UMOV UR39, 0x8088490 ;  /* 0x0808849000277882 */ /* 0x000fe20000000000 */
[----:B------:R0:W-:Y:S01]  /*2c20*/  UTCHMMA gdesc[UR26], gdesc[UR30], tmem[UR12], tmem[UR34], idesc[UR35], UPT ;  /* 0x00ff221e1a0075ea */ /* 0x0001e2000b80000c */
[----:B------:R-:W-:Y:S01]  /*2c30*/  UMOV UR4, UR4 ;  /* 0x0000000400047c82 */ /* 0x000fe20008000000 */
[----:B------:R0:W-:Y:S01]  /*2c40*/  UTCHMMA gdesc[UR18], gdesc[UR20], tmem[UR12], tmem[UR36], idesc[UR37], UPT ;  /* 0x00ff2414120075ea */ /* 0x0001e2000b80000c */
[----:B------:R0:W-:Y:S01]  /*2c50*/  UTCHMMA gdesc[UR22], gdesc[UR24], tmem[UR12], tmem[UR38], idesc[UR39], UPT ;  /* 0x00ff2618160075ea */ /* 0x0001e2000b80000c */
[----:B------:R0:W-:Y:S01]  /*2c60*/  UTCBAR [UR4], URZ ;  /* 0x000000ff040073e9 */ /* 0x0001e200080000ff */
[----:B------:R-:W-:Y:S01]  /*2c70*/  NOP ;  /* 0x0000000000007918 */ /* 0x000fe20000000000 */
.L_x_6:
[----:B------:R-:W-:Y:S05]  /*2c80*/  @!P1 BRA `(.L_x_7) ;  /* 0x0000000000089947 */ /* 0x000fea0003800000 */
[----:B------:R-:W1:Y:S02]  /*2c90*/  SYNCS.PHASECHK.TRANS64.TRYWAIT P3, [UR8+0x5000], RZ ;  /* 0x005000ffff0075a7 */ /* 0x000e640008061108 */
[----:B-1----:R-:W-:Y:S05]  /*2ca0*/  @!P3 BRA `(.L_x_8) ;  /* 0x000000700034b947 */ /* 0x002fea0003800000 */
.L_x_7:
[----:B------:R-:W-:Y:S01]  /*2cb0*/  BAR.SYNC.DEFER_BLOCKING 0x0 ;  /* 0x0000000000007b1d */ /* 0x000fe20000010000 */
[-C--:B------:R-:W-:Y:S01]  /*2cc0*/  LEA.HI.X.SX32 R105, R36, R43.reuse, 0x1, P4 ;  /* 0x0000002b24697211 */ /* 0x080fe200020f0eff */
[----:B------:R-:W-:Y:S01]  /*2cd0*/  IMAD R36, R45, 0x4, R40 ;  /* 0x000000042d247824 */ /* 0x000fe200078e0228 */
[----:B------:R-:W-:Y:S02]  /*2ce0*/  LEA.HI.X.SX32 R103, R37, R43, 0x1, P5 ;  /* 0x0000002b25677211 */ /* 0x000fe400028f0eff */
[-C--:B------:R-:W-:Y:S02]  /*2cf0*/  LEA R98, P3, R38, R87.reuse, 0x1 ;  /* 0x0000005726627211 */ /* 0x080fe400078608ff */
[----:B------:R-:W-:Y:S01]  /*2d00*/  LEA R37, R45, R36, 0x2 ;  /* 0x000000242d257211 */ /* 0x000fe200078e10ff */
[----:B------:R-:W1:Y:S01]  /*2d10*/  LDTM.x32 R4, tmem[UR11+0x40] ;  /* 0x0000400b000479ee */ /* 0x000e6200082c0000 */
[-C--:B------:R-:W-:Y:S02]  /*2d20*/  LEA R96, P4, R39, R87.reuse, 0x1 ;  /* 0x0000005727607211 */ /* 0x080fe400078808ff */
[----:B------:R-:W-:-:S02]  /*2d30*/  LEA R94, P5, R40, R87, 0x1 ;  /* 0x00000057285e7211 */ /* 0x000fc400078a08ff */
[-C--:B------:R-:W-:Y:S01]  /*2d40*/  LEA.HI.X.SX32 R99, R38, R43.reuse, 0x1, P3 ;  /* 0x0000002b26637211 */ /* 0x080fe200018f0eff */
[----:B------:R-:W-:Y:S01]  /*2d50*/  IMAD R38, R45, 0x4, R37 ;  /* 0x000000042d267824 */ /* 0x000fe200078e0225 */
[-C--:B------:R-:W-:Y:S02]  /*2d60*/  LEA.HI.X.SX32 R97, R39, R43.reuse, 0x1, P4 ;  /* 0x0000002b27617211 */ /* 0x080fe400020f0eff */
[----:B------:R-:W-:Y:S02]  /*2d70*/  LEA.HI.X.SX32 R95, R40, R43, 0x1, P5 ;  /* 0x0000002b285f7211 */ /* 0x000fe400028f0eff */
[CC--:B------:R-:W-:Y:S02]  /*2d80*/  LEA R92, P4, R36.reuse, R87.reuse, 0x1 ;  /* 0x00000057245c7211 */ /* 0x0c0fe400078808ff */
[----:B------:R-:W-:Y:S02]  /*2d90*/  LEA R90, P5, R37, R87, 0x1 ;  /* 0x00000057255a7211 */ /* 0x000fe400078a08ff */
[----:B------:R-:W-:Y:S01]  /*2da0*/  LEA R39, R45, R38, 0x2 ;  /* 0x000000262d277211 */ /* 0x000fe200078e10ff */
[----:B------:R-:W2:Y:S01]  /*2db0*/  @!P0 SYNCS.CCTL.IV [UR8+0x5000] ;  /* 0x00500000ff0089b1 */ /* 0x000ea20008000008 */
[-C--:B------:R-:W-:Y:S01]  /*2dc0*/  LEA.HI.X.SX32 R93, R36, R43.reuse, 0x1, P4 ;  /* 0x0000002b245d7211 */ /* 0x080fe200020f0eff */
[----:B------:R-:W-:Y:S01]  /*2dd0*/  NOP ;  /* 0x0000000000007918 */ /* 0x000fe20000000000 */
[----:B------:R-:W-:-:S02]  /*2de0*/  LEA.HI.X.SX32 R91, R37, R43, 0x1, P5 ;  /* 0x0000002b255b7211 */ /* 0x000fc400028f0eff */
[-C--:B------:R-:W-:Y:S02]  /*2df0*/  LEA R84, P3, R41, R87.reuse, 0x1 ;  /* 0x0000005729547211 */ /* 0x080fe400078608ff */
[-C--:B------:R-:W-:Y:S01]  /*2e00*/  LEA R88, P4, R38, R87.reuse, 0x1 ;  /* 0x0000005726587211 */ /* 0x080fe200078808ff */
[----:B-1----:R-:W-:Y:S01]  /*2e10*/  FMUL R44, R20, UR13 ;  /* 0x0000000d142c7c20 */ /* 0x002fe20008400000 */
[----:B------:R-:W-:Y:S01]  /*2e20*/  LEA R86, P5, R39, R87, 0x1 ;  /* 0x0000005727567211 */ /* 0x000fe200078a08ff */
[----:B------:R-:W-:Y:S01]  /*2e30*/  FMUL R45, R21, UR13 ;  /* 0x0000000d152d7c20 */ /* 0x000fe20008400000 */
        /* <DEDUP_REMOVED lines=8> */
[----:B------:R-:W-:Y:S01]  /*2ec0*/  PRMT R20, RZ, 0x7610, R20 ;  /* 0x00007610ff147816 */ /* 0x000fe20000000014 */
[----:B------:R-:W-:Y:S01]  /*2ed0*/  FMUL R4, R4, UR13 ;  /* 0x0000000d04047c20 */ /* 0x000fe20008400000 */
[----:B------:R-:W-:Y:S01]  /*2ee0*/  PRMT R22, RZ, 0x7610, R22 ;  /* 0x00007610ff167816 */ /* 0x000fe20000000016 */
[----:B------:R-:W-:Y:S01]  /*2ef0*/  FMUL R36, R5, UR13 ;  /* 0x0000000d05247c20 */ /* 0x000fe20008400000 */
[----:B------:R-:W-:Y:S01]  /*2f00*/  PRMT R24, RZ, 0x7610, R24 ;  /* 0x00007610ff187816 */ /* 0x000fe20000000018 */
[----:B------:R-:W-:Y:S01]  /*2f10*/  FMUL R7, R7, UR13 ;  /* 0x0000000d07077c20 */ /* 0x000fe20008400000 */
[----:B------:R-:W-:Y:S01]  /*2f20*/  PRMT R26, RZ, 0x7610, R26 ;  /* 0x00007610ff1a7816 */ /* 0x000fe2000000001a */
[----:B------:R1:W5:Y:S01]  /*2f30*/  @P1 LDG.E.U16 R20, desc[UR28][R114.64] ;  /* 0x0000001c72141981 */ /* 0x000362000c1e1500 */
        /* <DEDUP_REMOVED lines=24> */
[-C--:B------:R-:W-:Y:S01]  /*30c0*/  LEA.HI.X.SX32 R85, R41, R43.reuse, 0x1, P3 ;  /* 0x0000002b29557211 */ /* 0x080fe200018f0eff */
[----:B------:R-:W-:Y:S01]  /*30d0*/  FMUL R49, R25, UR13 ;  /* 0x0000000d19317c20 */ /* 0x000fe20008400000 */
[-C--:B------:R-:W-:Y:S01]  /*30e0*/  LEA.HI.X.SX32 R89, R38, R43.reuse, 0x1, P4 ;  /* 0x0000002b26597211 */ /* 0x080fe200020f0eff */
[----:B------:R1:W5:Y:S01]  /*30f0*/  @P1 LDG.E.U16 R21, desc[UR28][R112.64] ;  /* 0x0000001c70151981 */ /* 0x000362000c1e1500 */
[----:B------:R-:W-:Y:S01]  /*3100*/  LEA.HI.X.SX32 R87, R39, R43, 0x1, P5 ;  /* 0x0000002b27577211 */ /* 0x000fe200028f0eff */
[----:B------:R-:W-:Y:S01]  /*3110*/  FMUL R38, R10, UR13 ;  /* 0x0000000d0a267c20 */ /* 0x000fe20008400000 */
[----:B------:R-:W-:Y:S01]  /*3120*/  ISETP.GT.AND P4, PT, R77, -0x1, PT ;  /* 0xffffffff4d00780c */ /* 0x000fe20003f84270 */
[----:B------:R1:W5:Y:S01]  /*3130*/  @P1 LDG.E.U16 R23, desc[UR28][R108.64] ;  /* 0x0000001c6c171981 */ /* 0x000362000c1e1500 */
[----:B------:R-:W-:Y:S01]  /*3140*/  ISETP.GT.AND P3, PT, R68, RZ, PT ;  /* 0x000000ff4400720c */ /* 0x000fe20003f64270 */
[----:B------:R-:W-:Y:S01]  /*3150*/  FMUL R39, R11, UR13 ;  /* 0x0000000d0b277c20 */ /* 0x000fe20008400000 */
[----:B------:R-:W-:Y:S01]  /*3160*/  FSEL R5, R4, -INF , P4 ;  /* 0xff80000004057808 */ /* 0x000fe20002000000 */
[----:B------:R1:W5:Y:S01]  /*3170*/  @P1 LDG.E.U16 R34, desc[UR28][R86.64] ;  /* 0x0000001c56221981 */ /* 0x000362000c1e1500 */
[----:B------:R-:W-:Y:S01]  /*3180*/  ISETP.GT.AND P4, PT, R68, 0x2, PT ;  /* 0x000000024400780c */ /* 0x000fe20003f84270 */
[----:B------:R-:W-:Y:S01]  /*3190*/  FMUL R41, R15, UR13 ;  /* 0x0000000d0f297c20 */ /* 0x000fe20008400000 */
[----:B------:R-:W-:Y:S01]  /*31a0*/  FSEL R4, R36, -INF , P3 ;  /* 0xff80000024047808 */ /* 0x000fe20001800000 */
[----:B------:R1:W5:Y:S01]  /*31b0*/  @P1 LDG.E.U16 R83, desc[UR28][R104.64] ;  /* 0x0000001c68531981 */ /* 0x000362000c1e1500 */
[----:B------:R-:W-:Y:S01]  /*31c0*/  FMUL R16, R16, UR13 ;  /* 0x0000000d10107c20 */ /* 0x000fe20008400000 */
[----:B------:R-:W-:Y:S01]  /*31d0*/  FMUL R51, R27, UR13 ;  /* 0x0000000d1b337c20 */ /* 0x000fe20008400000 */
[----:B------:R-:W-:Y:S01]  /*31e0*/  FMUL R42, R17, UR13 ;  /* 0x0000000d112a7c20 */ /* 0x000fe20008400000 */
[----:B------:R1:W5:Y:S01]  /*31f0*/  @P1 LDG.E.U16 R147, desc[UR28][R100.64] ;  /* 0x0000001c64931981 */ /* 0x000362000c1e1500 */
[----:B------:R-:W-:Y:S01]  /*3200*/  FMUL R18, R18, UR13 ;  /* 0x0000000d12127c20 */ /* 0x000fe20008400000 */
[----:B------:R-:W-:Y:S01]  /*3210*/  FMUL R53, R29, UR13 ;  /* 0x0000000d1d357c20 */ /* 0x000fe20008400000 */
[----:B------:R-:W-:Y:S01]  /*3220*/  FMUL R57, R33, UR13 ;  /* 0x0000000d21397c20 */ /* 0x000fe20008400000 */
[----:B------:R1:W5:Y:S01]  /*3230*/  @P1 LDG.E.U16 R149, desc[UR28][R96.64] ;  /* 0x0000001c60951981 */ /* 0x000362000c1e1500 */
[----:B------:R-:W-:Y:S01]  /*3240*/  FMUL R55, R31, UR13 ;  /* 0x0000000d1f377c20 */ /* 0x000fe20008400000 */
[----:B------:R-:W-:-:S02]  /*3250*/  FMUL R35, R35, UR13 ;  /* 0x0000000d23237c20 */ /* 0x000fc40008400000 */
[----:B------:R1:W5:Y:S04]  /*3260*/  @P1 LDG.E.U16 R151, desc[UR28][R92.64] ;  /* 0x0000001c5c971981 */ /* 0x000368000c1e1500 */
[----:B------:R1:W5:Y:S04]  /*3270*/  @P1 LDG.E.U16 R153, desc[UR28][R88.64] ;  /* 0x0000001c58991981 */ /* 0x000368000c1e1500 */
[----:B------:R1:W5:Y:S01]  /*3280*/  @P1 LDG.E.U16 R155, desc[UR28][R84.64] ;  /* 0x0000001c549b1981 */ /* 0x000362000c1e1500 */
[----:B------:R-:W-:Y:S01]  /*3290*/  ISETP.GT.AND P3, PT, R68, 0x3, PT ;  /* 0x000000034400780c */ /* 0x000fe20003f64270 */
[----:B------:R-:W-:Y:S01]  /*32a0*/  FMUL R43, R19, UR13 ;  /* 0x0000000d132b7c20 */ /* 0x000fe20008400000 */
[----:B------:R-:W-:-:S02]  /*32b0*/  FSEL R12, R7, -INF , P4 ;  /* 0xff800000070c7808 */ /* 0x000fc40002000000 */
[----:B------:R-:W-:Y:S02]  /*32c0*/  ISETP.GT.AND P4, PT, R68, 0x5, PT ;  /* 0x000000054400780c */ /* 0x000fe40003f84270 */
[----:B------:R-:W-:Y:S02]  /*32d0*/  FSEL R11, R8, -INF , P3 ;  /* 0xff800000080b7808 */ /* 0x000fe40001800000 */
[C---:B------:R-:W-:Y:S02]  /*32e0*/  ISETP.GT.AND P3, PT, R68.reuse, 0x6, PT ;  /* 0x000000064400780c */ /* 0x040fe40003f64270 */
[----:B------:R-:W-:Y:S02]  /*32f0*/  ISETP.GT.AND P5, PT, R68, 0x1, PT ;  /* 0x000000014400780c */ /* 0x000fe40003fa4270 */
[----:B------:R-:W-:Y:S02]  /*3300*/  FSEL R7, R38, -INF , P4 ;  /* 0xff80000026077808 */ /* 0x000fe40002000000 */
[----:B------:R-:W-:-:S02]  /*3310*/  ISETP.GT.AND P4, PT, R68, 0x8, PT ;  /* 0x000000084400780c */ /* 0x000fc40003f84270 */
[----:B------:R-:W-:Y:S02]  /*3320*/  FSEL R8, R39, -INF , P3 ;  /* 0xff80000027087808 */ /* 0x000fe40001800000 */
[----:B------:R-:W-:Y:S02]  /*3330*/  ISETP.GT.AND P3, PT, R68, 0x9, PT ;  /* 0x000000094400780c */ /* 0x000fe40003f64270 */
[----:B------:R-:W-:Y:S02]  /*3340*/  FSEL R9, R6, -INF , P5 ;  /* 0xff80000006097808 */ /* 0x000fe40002800000 */
[----:B------:R-:W-:Y:S02]  /*3350*/  FSEL R6, R13, -INF , P4 ;  /* 0xff8000000d067808 */ /* 0x000fe40002000000 */
[----:B------:R-:W-:Y:S02]  /*3360*/  ISETP.GT.AND P5, PT, R68, 0x4, PT ;  /* 0x000000044400780c */ /* 0x000fe40003fa4270 */
[----:B------:R-:W-:-:S02]  /*3370*/  FSEL R13, R14, -INF , P3 ;  /* 0xff8000000e0d7808 */ /* 0x000fc40001800000 */
[----:B------:R-:W-:Y:S02]  /*3380*/  FMNMX3 R14, R5, R4, R9, !PT ;  /* 0x00000004050e7276 */ /* 0x000fe40007800009 */
[----:B------:R-:W-:Y:S02]  /*3390*/  FSEL R10, R37, -INF , P5 ;  /* 0xff800000250a7808 */ /* 0x000fe40002800000 */
[----:B------:R-:W-:Y:S02]  /*33a0*/  ISETP.GT.AND P5, PT, R68, 0x7, PT ;  /* 0x000000074400780c */ /* 0x000fe40003fa4270 */
[----:B------:R-:W-:Y:S02]  /*33b0*/  FMNMX3 R25, R14, R12, R11, !PT ;  /* 0x0000000c0e197276 */ /* 0x000fe4000780000b */
[----:B------:R-:W-:Y:S02]  /*33c0*/  FSEL R15, R40, -INF , P5 ;  /* 0xff800000280f7808 */ /* 0x000fe40002800000 */
[----:B------:R-:W-:-:S02]  /*33d0*/  FMNMX3 R25, R25, R10, R7, !PT ;  /* 0x0000000a19197276 */ /* 0x000fc40007800007 */
[C---:B------:R-:W-:Y:S02]  /*33e0*/  ISETP.GT.AND P5, PT, R68.reuse, 0xa, PT ;  /* 0x0000000a4400780c */ /* 0x040fe40003fa4270 */
[C---:B------:R-:W-:Y:S02]  /*33f0*/  ISETP.GT.AND P4, PT, R68.reuse, 0xb, PT ;  /* 0x0000000b4400780c */ /* 0x040fe40003f84270 */
[----:B------:R-:W-:Y:S02]  /*3400*/  FMNMX3 R27, R25, R8, R15, !PT ;  /* 0x00000008191b7276 */ /* 0x000fe4000780000f */
[C---:B------:R-:W-:Y:S02]  /*3410*/  ISETP.GT.AND P3, PT, R68.reuse, 0xc, PT ;  /* 0x0000000c4400780c */ /* 0x040fe40003f64270 */
[----:B------:R-:W-:Y:S02]  /*3420*/  FSEL R17, R41, -INF , P5 ;  /* 0xff80000029117808 */ /* 0x000fe40002800000 */
[----:B------:R-:W-:-:S02]  /*3430*/  ISETP.GT.AND P5, PT, R68, 0xd, PT ;  /* 0x0000000d4400780c */ /* 0x000fc40003fa4270 */
[----:B------:R-:W-:Y:S02]  /*3440*/  FSEL R14, R16, -INF , P4 ;  /* 0xff800000100e7808 */ /* 0x000fe40002000000 */
[----:B------:R-:W-:Y:S02]  /*3450*/  FMNMX3 R29, R27, R6, R13, !PT ;  /* 0x000000061b1d7276 */ /* 0x000fe4000780000d */
[----:B------:R-:W-:Y:S02]  /*3460*/  ISETP.GT.AND P4, PT, R68, 0xe, PT ;  /* 0x0000000e4400780c */ /* 0x000fe40003f84270 */
[----:B------:R-:W-:Y:S02]  /*3470*/  FSEL R19, R42, -INF , P3 ;  /* 0xff8000002a137808 */ /* 0x000fe40001800000 */
[----:B------:R-:W-:Y:S02]  /*3480*/  ISETP.GT.AND P3, PT, R68, 0xf, PT ;  /* 0x0000000f4400780c */ /* 0x000fe40003f64270 */
[----:B------:R-:W-:-:S02]  /*3490*/  FSEL R16, R18, -INF , P5 ;  /* 0xff80000012107808 */ /* 0x000fc40002800000 */
[----:B------:R-:W-:Y:S02]  /*34a0*/  FMNMX3 R33, R29, R17, R14, !PT ;  /* 0x000000111d217276 */ /* 0x000fe4000780000e */
[C---:B------:R-:W-:Y:S02]  /*34b0*/  ISETP.GT.AND P5, PT, R68.reuse, 0x10, PT ;  /* 0x000000104400780c */ /* 0x040fe40003fa4270 */
[----:B------:R-:W-:Y:S02]  /*34c0*/  FSEL R18, R43, -INF , P4 ;  /* 0xff8000002b127808 */ /* 0x000fe40002000000 */
[----:B------:R-:W-:Y:S02]  /*34d0*/  ISETP.GT.AND P4, PT, R68, 0x11, PT ;  /* 0x000000114400780c */ /* 0x000fe40003f84270 */
[----:B------:R-:W-:Y:S02]  /*34e0*/  FSEL R25, R44, -INF , P3 ;  /* 0xff8000002c197808 */ /* 0x000fe40001800000 */
[----:B------:R-:W-:-:S02]  /*34f0*/  FMNMX3 R36, R33, R19, R16, !PT ;  /* 0x0000001321247276 */ /* 0x000fc40007800010 */
[C---:B------:R-:W-:Y:S02]  /*3500*/  ISETP.GT.AND P3, PT, R68.reuse, 0x12, PT ;  /* 0x000000124400780c */ /* 0x040fe40003f64270 */
[----:B------:R-:W-:Y:S02]  /*3510*/  FSEL R27, R45, -INF , P5 ;  /* 0xff8000002d1b7808 */ /* 0x000fe40002800000 */
[----:B------:R-:W-:Y:S02]  /*3520*/  ISETP.GT.AND P5, PT, R68, 0x13, PT ;  /* 0x000000134400780c */ /* 0x000fe40003fa4270 */
[----:B------:R-:W-:Y:S02]  /*3530*/  FSEL R29, R46, -INF , P4 ;  /* 0xff8000002e1d7808 */ /* 0x000fe40002000000 */
[----:B------:R-:W-:Y:S02]  /*3540*/  FMNMX3 R38, R36, R18, R25, !PT ;  /* 0x0000001224267276 */ /* 0x000fe40007800019 */
[----:B------:R-:W-:-:S02]  /*3550*/  ISETP.GT.AND P4, PT, R68, 0x14, PT ;  /* 0x000000144400780c */ /* 0x000fc40003f84270 */
[----:B------:R-:W-:Y:S02]  /*3560*/  FSEL R31, R47, -INF , P3 ;  /* 0xff8000002f1f7808 */ /* 0x000fe40001800000 */
[----:B------:R-:W-:Y:S02]  /*3570*/  ISETP.GT.AND P3, PT, R68, 0x15, PT ;  /* 0x000000154400780c */ /* 0x000fe40003f64270 */
[----:B------:R-:W-:Y:S02]  /*3580*/  FSEL R33, R48, -INF , P5 ;  /* 0xff80000030217808 */ /* 0x000fe40002800000 */
[----:B------:R-:W-:Y:S02]  /*3590*/  FMNMX3 R38, R38, R27, R29, !PT ;  /* 0x0000001b26267276 */ /* 0x000fe4000780001d */
[----:B------:R-:W-:Y:S02]  /*35a0*/  ISETP.GT.AND P5, PT, R68, 0x16, PT ;  /* 0x000000164400780c */ /* 0x000fe40003fa4270 */
[----:B------:R-:W-:-:S02]  /*35b0*/  FSEL R36, R49, -INF , P4 ;  /* 0xff80000031247808 */ /* 0x000fc40002000000 */
[----:B------:R-:W-:Y:S02]  /*35c0*/  ISETP.GT.AND P4, PT, R68, 0x17, PT ;  /* 0x000000174400780c */ /* 0x000fe40003f84270 */
[----:B------:R-:W-:Y:S02]  /*35d0*/  FSEL R37, R50, -INF , P3 ;  /* 0xff80000032257808 */ /* 0x000fe40001800000 */
[----:B------:R-:W-:Y:S02]  /*35e0*/  FMNMX3 R40, R38, R31, R33, !PT ;  /* 0x0000001f26287276 */ /* 0x000fe40007800021 */
[C---:B------:R-:W-:Y:S02]  /*35f0*/  ISETP.GT.AND P3, PT, R68.reuse, 0x18, PT ;  /* 0x000000184400780c */ /* 0x040fe40003f64270 */
[----:B------:R-:W-:Y:S02]  /*3600*/  FSEL R39, R51, -INF , P5 ;  /* 0xff80000033277808 */ /* 0x000fe40002800000 */
[----:B------:R-:W-:-:S02]  /*3610*/  ISETP.GT.AND P5, PT, R68, 0x19, PT ;  /* 0x000000194400780c */ /* 0x000fc40003fa4270 */
[----:B------:R-:W-:Y:S02]  /*3620*/  FSEL R38, R52, -INF , P4 ;  /* 0xff80000034267808 */ /* 0x000fe40002000000 */
[----:B------:R-:W-:Y:S02]  /*3630*/  FMNMX3 R42, R40, R36, R37, !PT ;  /* 0x00000024282a7276 */ /* 0x000fe40007800025 */
[C---:B------:R-:W-:Y:S02]  /*3640*/  ISETP.GT.AND P4, PT, R68.reuse, 0x1a, PT ;  /* 0x0000001a4400780c */ /* 0x040fe40003f84270 */
[----:B------:R-:W-:Y:S02]  /*3650*/  FSEL R41, R53, -INF , P3 ;  /* 0xff80000035297808 */ /* 0x000fe40001800000 */
[----:B------:R-:W-:Y:S02]  /*3660*/  ISETP.GT.AND P3, PT, R68, 0x1b, PT ;  /* 0x0000001b4400780c */ /* 0x000fe40003f64270 */
[----:B------:R-:W-:-:S02]  /*3670*/  FSEL R40, R54, -INF , P5 ;  /* 0xff80000036287808 */ /* 0x000fc40002800000 */
[----:B------:R-:W-:Y:S02]  /*3680*/  FMNMX3 R44, R42, R39, R38, !PT ;  /* 0x000000272a2c7276 */ /* 0x000fe40007800026 */
[----:B------:R-:W-:Y:S02]  /*3690*/  FSEL R43, R55, -INF , P4 ;  /* 0xff800000372b7808 */ /* 0x000fe40002000000 */
[C---:B------:R-:W-:Y:S02]  /*36a0*/  ISETP.GT.AND P5, PT, R68.reuse, 0x1c, PT ;  /* 0x0000001c4400780c */ /* 0x040fe40003fa4270 */
[----:B------:R-:W-:Y:S02]  /*36b0*/  ISETP.GT.AND P4, PT, R68, 0x1d, PT ;  /* 0x0000001d4400780c */ /* 0x000fe40003f84270 */
[----:B------:R-:W-:Y:S02]  /*36c0*/  FSEL R42, R56, -INF , P3 ;  /* 0xff800000382a7808 */ /* 0x000fe40001800000 */
[----:B------:R-:W-:-:S02]  /*36d0*/  FMNMX3 R46, R44, R41, R40, !PT ;  /* 0x000000292c2e7276 */ /* 0x000fc40007800028 */
[----:B------:R-:W-:Y:S02]  /*36e0*/  ISETP.GT.AND P3, PT, R68, 0x1e, PT ;  /* 0x0000001e4400780c */ /* 0x000fe40003f64270 */
[----:B------:R-:W-:Y:S02]  /*36f0*/  FSEL R45, R57, -INF , P5 ;  /* 0xff800000392d7808 */ /* 0x000fe40002800000 */
[----:B------:R-:W-:Y:S02]  /*3700*/  FSEL R44, R58, -INF , P4 ;  /* 0xff8000003a2c7808 */ /* 0x000fe40002000000 */
[----:B------:R-:W-:Y:S02]  /*3710*/  FMNMX3 R46, R46, R43, R42, !PT ;  /* 0x0000002b2e2e7276 */ /* 0x000fe4000780002a */
[----:B------:R-:W-:Y:S02]  /*3720*/  FSEL R35, R35, -INF , P3 ;  /* 0xff80000023237808 */ /* 0x000fe40001800000 */
[----:B------:R-:W-:-:S04]  /*3730*/  FMNMX3 R46, R46, R45, R44, !PT ;  /* 0x0000002d2e2e7276 */ /* 0x000fc8000780002c */
[----:B------:R-:W-:-:S05]  /*3740*/  FMNMX3 R80, R46, -INF , R35, !PT ;  /* 0xff8000002e507876 */ /* 0x000fca0007800023 */
[--C-:B------:R-:W-:Y:S01]  /*3750*/  FADD R5, R5, -R80.reuse ;  /* 0x8000005005057221 */ /* 0x100fe20000000000 */
[----:B------:R-:W-:-:S03]  /*3760*/  FADD R11, R11, -R80 ;  /* 0x800000500b0b7221 */ /* 0x000fc60000000000 */
[----:B------:R-:W-:Y:S01]  /*3770*/  FMUL R46, R5, 1.4426950216293334961 ;  /* 0x3fb8aa3b052e7820 */ /* 0x000fe20000400000 */
[----:B------:R-:W-:Y:S01]  /*3780*/  FMUL R47, R11, 1.4426950216293334961 ;  /* 0x3fb8aa3b0b2f7820 */ /* 0x000fe20000400000 */
[--C-:B------:R-:W-:Y:S01]  /*3790*/  FADD R11, R10, -R80.reuse ;  /* 0x800000500a0b7221 */ /* 0x100fe20000000000 */
[--C-:B------:R-:W-:Y:S02]  /*37a0*/  FADD R5, R4, -R80.reuse ;  /* 0x8000005004057221 */ /* 0x100fe40000000000 */
[----:B------:R3:W-:Y:S01]  /*37b0*/  MUFU.EX2 R4, R46 ;  /* 0x0000002e00047308 */ /* 0x0007e20000000800 */
[--C-:B------:R-:W-:Y:S01]  /*37c0*/  FADD R6, R6, -R80.reuse ;  /* 0x8000005006067221 */ /* 0x100fe20000000000 */
[----:B------:R-:W-:Y:S01]  /*37d0*/  FMUL R5, R5, 1.4426950216293334961 ;  /* 0x3fb8aa3b05057820 */ /* 0x000fe20000400000 */
[--C-:B------:R-:W-:Y:S01]  /*37e0*/  FADD R9, R9, -R80.reuse ;  /* 0x8000005009097221 */ /* 0x100fe20000000000 */
[----:B---3--:R-:W-:Y:S01]  /*37f0*/  FMUL R46, R11, 1.4426950216293334961 ;  /* 0x3fb8aa3b0b2e7820 */ /* 0x008fe20000400000 */
[----:B------:R-:W-:-:S03]  /*3800*/  FADD R11, R7, -R80 ;  /* 0x80000050070b7221 */ /* 0x000fc60000000000 */
[----:B------:R3:W-:Y:S01]  /*3810*/  MUFU.EX2 R10, R47 ;  /* 0x0000002f000a7308 */ /* 0x0007e20000000800 */
[--C-:B------:R-:W-:Y:S01]  /*3820*/  FADD R17, R17, -R80.reuse ;  /* 0x8000005011117221 */ /* 0x100fe20000000000 */
[----:B------:R-:W-:Y:S01]  /*3830*/  FMUL R48, R11, 1.4426950216293334961 ;  /* 0x3fb8aa3b0b307820 */ /* 0x000fe20000400000 */
[----:B------:R-:W-:Y:S01]  /*3840*/  FMUL R9, R9, 1.4426950216293334961 ;  /* 0x3fb8aa3b09097820 */ /* 0x000fe20000400000 */
[--C-:B------:R-:W-:Y:S01]  /*3850*/  FADD R12, R12, -R80.reuse ;  /* 0x800000500c0c7221 */ /* 0x100fe20000000000 */
[--C-:B------:R-:W-:Y:S01]  /*3860*/  FADD R11, R8, -R80.reuse ;  /* 0x80000050080b7221 */ /* 0x100fe20000000000 */
[----:B---3--:R-:W-:Y:S01]  /*3870*/  FMUL R47, R6, 1.4426950216293334961 ;  /* 0x3fb8aa3b062f7820 */ /* 0x008fe20000400000 */
[----:B------:R-:W-:Y:S01]  /*3880*/  FADD R6, R14, -R80 ;  /* 0x800000500e067221 */ /* 0x000fe20000000000 */
[----:B------:R-:W3:Y:S01]  /*3890*/  MUFU.EX2 R5, R5 ;  /* 0x0000000500057308 */ /* 0x000ee20000000800 */
[----:B------:R-:W-:-:S07]  /*38a0*/  FMUL R12, R12, 1.4426950216293334961 ;  /* 0x3fb8aa3b0c0c7820 */ /* 0x000fce0000400000 */
[----:B------:R4:W-:Y:S02]  /*38b0*/  MUFU.EX2 R8, R48 ;  /* 0x0000003000087308 */ /* 0x0009e40000000800 */
[----:B----4-:R-:W-:Y:S01]  /*38c0*/  FMUL R48, R17, 1.4426950216293334961 ;  /* 0x3fb8aa3b11307820 */ /* 0x010fe20000400000 */
[----:B------:R-:W-:Y:S01]  /*38d0*/  FMUL R17, R6, 1.4426950216293334961 ;  /* 0x3fb8aa3b06117820 */ /* 0x000fe20000400000 */
[----:B------:R-:W-:-:S04]  /*38e0*/  FADD R6, R16, -R80 ;  /* 0x8000005010067221 */ /* 0x000fc80000000000 */
[----:B------:R-:W4:Y:S01]  /*38f0*/  MUFU.EX2 R9, R9 ;  /* 0x0000000900097308 */ /* 0x000f220000000800 */
[----:B------:R-:W-:-:S07]  /*3900*/  FADD R19, R19, -R80 ;  /* 0x8000005013137221 */ /* 0x000fce0000000000 */
[----:B------:R-:W-:Y:S08]  /*3910*/  MUFU.EX2 R7, R46 ;  /* 0x0000002e00077308 */ /* 0x000ff00000000800 */
[----:B------:R0:W-:Y:S01]  /*3920*/  MUFU.EX2 R46, R47 ;  /* 0x0000002f002e7308 */ /* 0x0001e20000000800 */
[----:B------:R-:W-:-:S07]  /*3930*/  FADD R27, R27, -R80 ;  /* 0x800000501b1b7221 */ /* 0x000fce0000000000 */
[----:B------:R-:W1:Y:S01]  /*3940*/  MUFU.EX2 R12, R12 ;  /* 0x0000000c000c7308 */ /* 0x000e620000000800 */
[----:B0-----:R-:W-:Y:S01]  /*3950*/  FMUL R47, R6, 1.4426950216293334961 ;  /* 0x3fb8aa3b062f7820 */ /* 0x001fe20000400000 */
[----:B------:R-:W-:Y:S01]  /*3960*/  FADD R6, R18, -R80 ;  /* 0x8000005012067221 */ /* 0x000fe20000000000 */
[----:B------:R-:W-:-:S03]  /*3970*/  FMUL R49, R19, 1.4426950216293334961 ;  /* 0x3fb8aa3b13317820 */ /* 0x000fc60000400000 */
[----:B------:R-:W-:Y:S01]  /*3980*/  FMUL R6, R6, 1.4426950216293334961 ;  /* 0x3fb8aa3b06067820 */ /* 0x000fe20000400000 */
[--C-:B------:R-:W-:Y:S01]  /*3990*/  FADD R29, R29, -R80.reuse ;  /* 0x800000501d1d7221 */ /* 0x100fe20000000000 */
[--C-:B------:R-:W-:Y:S01]  /*39a0*/  FADD R33, R33, -R80.reuse ;  /* 0x8000005021217221 */ /* 0x100fe20000000000 */
[----:B------:R0:W-:Y:S01]  /*39b0*/  MUFU.EX2 R14, R48 ;  /* 0x00000030000e7308 */ /* 0x0001e20000000800 */
[----:B------:R-:W-:Y:S01]  /*39c0*/  FMUL R11, R11, 1.4426950216293334961 ;  /* 0x3fb8aa3b0b0b7820 */ /* 0x000fe20000400000 */
[----:B------:R-:W-:-:S06]  /*39d0*/  FADD R15, R15, -R80 ;  /* 0x800000500f0f7221 */ /* 0x000fcc0000000000 */
[----:B------:R3:W-:Y:S01]  /*39e0*/  MUFU.EX2 R19, R6 ;  /* 0x0000000600137308 */ /* 0x0007e20000000800 */
[----:B0-----:R-:W-:Y:S01]  /*39f0*/  FMUL R48, R27, 1.4426950216293334961 ;  /* 0x3fb8aa3b1b307820 */ /* 0x001fe20000400000 */
[----:B------:R-:W-:Y:S01]  /*3a00*/  FMUL R27, R29, 1.4426950216293334961 ;  /* 0x3fb8aa3b1d1b7820 */ /* 0x000fe20000400000 */
[----:B------:R-:W-:Y:S01]  /*3a10*/  FMUL R29, R33, 1.4426950216293334961 ;  /* 0x3fb8aa3b211d7820 */ /* 0x000fe20000400000 */
[----:B------:R-:W-:Y:S01]  /*3a20*/  FMUL R15, R15, 1.4426950216293334961 ;  /* 0x3fb8aa3b0f0f7820 */ /* 0x000fe20000400000 */
[----:B---3--:R-:W-:-:S03]  /*3a30*/  FADD R6, R4, R5 ;  /* 0x0000000504067221 */ /* 0x008fc60000000000 */
[----:B------:R-:W0:Y:S01]  /*3a40*/  MUFU.EX2 R11, R11 ;  /* 0x0000000b000b7308 */ /* 0x000e220000000800 */
[----:B----4-:R-:W-:Y:S01]  /*3a50*/  FADD R33, R9, R6 ;  /* 0x0000000609217221 */ /* 0x010fe20000000000 */
[----:B------:R-:W-:-:S03]  /*3a60*/  FADD R13, R13, -R80 ;  /* 0x800000500d0d7221 */ /* 0x000fc60000000000 */
[----:B-1----:R-:W-:-:S03]  /*3a70*/  FADD R33, R12, R33 ;  /* 0x000000210c217221 */ /* 0x002fc60000000000 */
[----:B------:R-:W1:Y:S01]  /*3a80*/  MUFU.EX2 R15, R15 ;  /* 0x0000000f000f7308 */ /* 0x000e620000000800 */
[----:B------:R-:W-:Y:S01]  /*3a90*/  FMUL R13, R13, 1.4426950216293334961 ;  /* 0x3fb8aa3b0d0d7820 */ /* 0x000fe20000400000 */
[----:B------:R-:W-:Y:S01]  /*3aa0*/  FADD R6, R10, R33 ;  /* 0x000000210a067221 */ /* 0x000fe20000000000 */
[----:B------:R-:W-:-:S03]  /*3ab0*/  FADD R31, R31, -R80 ;  /* 0x800000501f1f7221 */ /* 0x000fc60000000000 */
[----:B------:R-:W-:Y:S02]  /*3ac0*/  FADD R33, R7, R6 ;  /* 0x0000000607217221 */ /* 0x000fe40000000000 */
[----:B------:R-:W3:Y:S01]  /*3ad0*/  MUFU.EX2 R13, R13 ;  /* 0x0000000d000d7308 */ /* 0x000ee20000000800 */
[----:B------:R-:W-:Y:S01]  /*3ae0*/  FADD R37, R37, -R80 ;  /* 0x8000005025257221 */ /* 0x000fe20000000000 */
[----:B------:R-:W-:Y:S01]  /*3af0*/  FMUL R31, R31, 1.4426950216293334961 ;  /* 0x3fb8aa3b1f1f7820 */ /* 0x000fe20000400000 */
[----:B------:R-:W-:Y:S02]  /*3b00*/  FADD R52, R8, R33 ;  /* 0x0000002108347221 */ /* 0x000fe40000000000 */
[----:B------:R-:W-:Y:S02]  /*3b10*/  FMUL R37, R37, 1.4426950216293334961 ;  /* 0x3fb8aa3b25257820 */ /* 0x000fe40000400000 */
[----:B0-----:R-:W-:Y:S01]  /*3b20*/  FADD R52, R11, R52 ;  /* 0x000000340b347221 */ /* 0x001fe20000000000 */
[----:B------:R-:W-:Y:S01]  /*3b30*/  MUFU.EX2 R50, R31 ;  /* 0x0000001f00327308 */ /* 0x000fe20000000800 */
[----:B------:R-:W-:-:S07]  /*3b40*/  FADD R25, R25, -R80 ;  /* 0x8000005019197221 */ /* 0x000fce0000000000 */
[----:B------:R-:W0:Y:S08]  /*3b50*/  MUFU.EX2 R17, R17 ;  /* 0x0000001100117308 */ /* 0x000e300000000800 */
[----:B------:R1:W-:Y:S01]  /*3b60*/  MUFU.EX2 R31, R37 ;  /* 0x00000025001f7308 */ /* 0x0003e20000000800 */
[----:B------:R-:W-:Y:S01]  /*3b70*/  FADD R39, R39, -R80 ;  /* 0x8000005027277221 */ /* 0x000fe20000000000 */
[----:B-1----:R-:W-:-:S06]  /*3b80*/  FADD R37, R15, R52 ;  /* 0x000000340f257221 */ /* 0x002fcc0000000000 */
[----:B------:R-:W1:Y:S01]  /*3b90*/  MUFU.EX2 R16, R49 ;  /* 0x0000003100107308 */ /* 0x000e620000000800 */
[----:B------:R-:W-:Y:S01]  /*3ba0*/  FADD R52, R46, R37 ;  /* 0x000000252e347221 */ /* 0x000fe20000000000 */
[----:B------:R-:W-:-:S03]  /*3bb0*/  FMUL R25, R25, 1.4426950216293334961 ;  /* 0x3fb8aa3b19197820 */ /* 0x000fc60000400000 */
[----:B---3--:R-:W-:-:S03]  /*3bc0*/  FADD R37, R13, R52 ;  /* 0x000000340d257221 */ /* 0x008fc60000000000 */
[----:B------:R-:W3:Y:S01]  /*3bd0*/  MUFU.EX2 R18, R47 ;  /* 0x0000002f00127308 */ /* 0x000ee20000000800 */
[----:B------:R-:W-:Y:S01]  /*3be0*/  FMUL R39, R39, 1.4426950216293334961 ;  /* 0x3fb8aa3b27277820 */ /* 0x000fe20000400000 */
[----:B------:R-:W-:Y:S01]  /*3bf0*/  FADD R52, R14, R37 ;  /* 0x000000250e347221 */ /* 0x000fe20000000000 */
[----:B------:R-:W-:-:S05]  /*3c00*/  FADD R6, R38, -R80 ;  /* 0x8000005026067221 */ /* 0x000fca0000000000 */
[----:B------:R-:W4:Y:S08]  /*3c10*/  MUFU.EX2 R25, R25 ;  /* 0x0000001900197308 */ /* 0x000f300000000800 */
[----:B------:R0:W-:Y:S02]  /*3c20*/  MUFU.EX2 R38, R39 ;  /* 0x0000002700267308 */ /* 0x0001e40000000800 */
[----:B0-----:R-:W-:-:S06]  /*3c30*/  FADD R39, R17, R52 ;  /* 0x0000003411277221 */ /* 0x001fcc0000000000 */
[----:B------:R-:W0:Y:S01]  /*3c40*/  MUFU.EX2 R48, R48 ;  /* 0x0000003000307308 */ /* 0x000e220000000800 */
[----:B-1----:R-:W-:Y:S01]  /*3c50*/  FADD R39, R16, R39 ;  /* 0x0000002710277221 */ /* 0x002fe20000000000 */
[----:B------:R-:W-:Y:S01]  /*3c60*/  FADD R36, R36, -R80 ;  /* 0x8000005024247221 */ /* 0x000fe20000000000 */
[----:B------:R-:W-:Y:S02]  /*3c70*/  FMUL R33, R6, 1.4426950216293334961 ;  /* 0x3fb8aa3b06217820 */ /* 0x000fe40000400000 */
[----:B---3--:R-:W-:-:S03]  /*3c80*/  FADD R52, R18, R39 ;  /* 0x0000002712347221 */ /* 0x008fc60000000000 */
[----:B------:R-:W1:Y:S01]  /*3c90*/  MUFU.EX2 R27, R27 ;  /* 0x0000001b001b7308 */ /* 0x000e620000000800 */
[----:B------:R-:W-:Y:S01]  /*3ca0*/  FADD R6, R40, -R80 ;  /* 0x8000005028067221 */ /* 0x000fe20000000000 */
[----:B------:R-:W-:Y:S01]  /*3cb0*/  FMUL R36, R36, 1.4426950216293334961 ;  /* 0x3fb8aa3b24247820 */ /* 0x000fe20000400000 */
[----:B------:R-:W-:Y:S02]  /*3cc0*/  FADD R52, R19, R52 ;  /* 0x0000003413347221 */ /* 0x000fe40000000000 */
[----:B------:R-:W-:Y:S02]  /*3cd0*/  FMUL R6, R6, 1.4426950216293334961 ;  /* 0x3fb8aa3b06067820 */ /* 0x000fe40000400000 */
[----:B----4-:R-:W-:Y:S01]  /*3ce0*/  FADD R39, R25, R52 ;  /* 0x0000003419277221 */ /* 0x010fe20000000000 */
[----:B------:R-:W3:Y:S08]  /*3cf0*/  MUFU.EX2 R29, R29 ;  /* 0x0000001d001d7308 */ /* 0x000ef00000000800 */
[----:B------:R-:W4:Y:S08]  /*3d00*/  MUFU.EX2 R36, R36 ;  /* 0x0000002400247308 */ /* 0x000f300000000800 */
[----:B------:R0:W-:Y:S01]  /*3d10*/  MUFU.EX2 R37, R6 ;  /* 0x0000000600257308 */ /* 0x0001e20000000800 */
[--C-:B------:R-:W-:Y:S01]  /*3d20*/  FADD R41, R41, -R80.reuse ;  /* 0x8000005029297221 */ /* 0x100fe20000000000 */
[----:B------:R-:W-:Y:S01]  /*3d30*/  FADD R42, R42, -R80 ;  /* 0x800000502a2a7221 */ /* 0x000fe20000000000 */
[----:B0-----:R-:W-:-:S04]  /*3d40*/  FADD R6, R48, R39 ;  /* 0x0000002730067221 */ /* 0x001fc80000000000 */
[----:B-1----:R-:W-:Y:S01]  /*3d50*/  FADD R39, R27, R6 ;  /* 0x000000061b277221 */ /* 0x002fe20000000000 */
[--C-:B------:R-:W-:Y:S01]  /*3d60*/  FADD R43, R43, -R80.reuse ;  /* 0x800000502b2b7221 */ /* 0x100fe20000000000 */
[--C-:B------:R-:W-:Y:S01]  /*3d70*/  FADD R45, R45, -R80.reuse ;  /* 0x800000502d2d7221 */ /* 0x100fe20000000000 */
[--C-:B------:R-:W-:Y:S01]  /*3d80*/  FADD R44, R44, -R80.reuse ;  /* 0x800000502c2c7221 */ /* 0x100fe20000000000 */
[----:B------:R-:W-:Y:S01]  /*3d90*/  FADD R6, R50, R39 ;  /* 0x0000002732067221 */ /* 0x000fe20000000000 */
[----:B------:R-:W-:Y:S01]  /*3da0*/  FADD R35, R35, -R80 ;  /* 0x8000005023237221 */ /* 0x000fe20000000000 */
[----:B------:R-:W0:Y:S01]  /*3db0*/  MUFU.EX2 R33, R33 ;  /* 0x0000002100217308 */ /* 0x000e220000000800 */
[----:B------:R-:W-:Y:S01]  /*3dc0*/  FMUL R41, R41, 1.4426950216293334961 ;  /* 0x3fb8aa3b29297820 */ /* 0x000fe20000400000 */
[----:B------:R-:W-:Y:S01]  /*3dd0*/  FMUL R42, R42, 1.4426950216293334961 ;  /* 0x3fb8aa3b2a2a7820 */ /* 0x000fe20000400000 */
[----:B------:R-:W-:Y:S01]  /*3de0*/  FMUL R43, R43, 1.4426950216293334961 ;  /* 0x3fb8aa3b2b2b7820 */ /* 0x000fe20000400000 */
[----:B------:R-:W-:Y:S01]  /*3df0*/  FMUL R45, R45, 1.4426950216293334961 ;  /* 0x3fb8aa3b2d2d7820 */ /* 0x000fe20000400000 */
[----:B------:R-:W-:Y:S01]  /*3e00*/  FMUL R44, R44, 1.4426950216293334961 ;  /* 0x3fb8aa3b2c2c7820 */ /* 0x000fe20000400000 */
[----:B---3--:R-:W-:Y:S01]  /*3e10*/  FADD R39, R29, R6 ;  /* 0x000000061d277221 */ /* 0x008fe20000000000 */
[----:B------:R-:W-:Y:S01]  /*3e20*/  FMUL R35, R35, 1.4426950216293334961 ;  /* 0x3fb8aa3b23237820 */ /* 0x000fe20000400000 */
[----:B------:R-:W1:Y:S01]  /*3e30*/  MUFU.EX2 R40, R41 ;  /* 0x0000002900287308 */ /* 0x000e620000000800 */
[----:B------:R-:W-:-:S07]  /*3e40*/  F2FP.BF16.F32.PACK_AB R4, R5, R4 ;  /* 0x000000040504723e */ /* 0x000fce00000010ff */
[----:B------:R4:W-:Y:S01]  /*3e50*/  MUFU.EX2 R79, R42 ;  /* 0x0000002a004f7308 */ /* 0x0009e20000000800 */
[----:B------:R-:W-:-:S07]  /*3e60*/  F2FP.BF16.F32.PACK_AB R5, R12, R9 ;  /* 0x000000090c05723e */ /* 0x000fce00000010ff */
[----:B------:R-:W3:Y:S01]  /*3e70*/  MUFU.EX2 R82, R43 ;  /* 0x0000002b00527308 */ /* 0x000ee20000000800 */
[----:B----4-:R-:W-:-:S07]  /*3e80*/  FADD R42, R36, R39 ;  /* 0x00000027242a7221 */ /* 0x010fce0000000000 */
[----:B------:R-:W4:Y:S01]  /*3e90*/  MUFU.EX2 R78, R45 ;  /* 0x0000002d004e7308 */ /* 0x000f220000000800 */
[----:B------:R-:W-:-:S07]  /*3ea0*/  FADD R39, R31, R42 ;  /* 0x0000002a1f277221 */ /* 0x000fce0000000000 */
[----:B------:R-:W-:Y:S01]  /*3eb0*/  MUFU.EX2 R76, R44 ;  /* 0x0000002c004c7308 */ /* 0x000fe20000000800 */
[----:B------:R-:W-:-:S07]  /*3ec0*/  F2FP.BF16.F32.PACK_AB R9, R14, R13 ;  /* 0x0000000d0e09723e */ /* 0x000fce00000010ff */
[----:B------:R-:W2:Y:S01]  /*3ed0*/  MUFU.EX2 R73, R35 ;  /* 0x0000002300497308 */ /* 0x000ea20000000800 */
[----:B------:R-:W-:Y:S01]  /*3ee0*/  FADD R14, R38, R39 ;  /* 0x00000027260e7221 */ /* 0x000fe20000000000 */
[----:B------:R-:W-:Y:S02]  /*3ef0*/  F2FP.BF16.F32.PACK_AB R6, R7, R10 ;  /* 0x0000000a0706723e */ /* 0x000fe400000010ff */
[----:B------:R-:W-:Y:S01]  /*3f00*/  F2FP.BF16.F32.PACK_AB R10, R16, R17 ;  /* 0x00000011100a723e */ /* 0x000fe200000010ff */
[----:B0-----:R-:W-:Y:S01]  /*3f10*/  FADD R17, R33, R14 ;  /* 0x0000000e21117221 */ /* 0x001fe20000000000 */
[----:B------:R-:W-:Y:S02]  /*3f20*/  F2FP.BF16.F32.PACK_AB R7, R11, R8 ;  /* 0x000000080b07723e */ /* 0x000fe400000010ff */
[----:B------:R-:W-:Y:S01]  /*3f30*/  F2FP.BF16.F32.PACK_AB R14, R36, R29 ;  /* 0x0000001d240e723e */ /* 0x000fe200000010ff */
[----:B-1----:R-:W-:Y:S01]  /*3f40*/  FADD R36, R40, R17 ;  /* 0x0000001128247221 */ /* 0x002fe20000000000 */
[----:B------:R-:W-:-:S02]  /*3f50*/  F2FP.BF16.F32.PACK_AB R8, R46, R15 ;  /* 0x0000000f2e08723e */ /* 0x000fc400000010ff */
[----:B------:R-:W-:Y:S02]  /*3f60*/  F2FP.BF16.F32.PACK_AB R11, R19, R18 ;  /* 0x00000012130b723e */ /* 0x000fe400000010ff */
[----:B------:R-:W-:Y:S02]  /*3f70*/  F2FP.BF16.F32.PACK_AB R12, R48, R25 ;  /* 0x00000019300c723e */ /* 0x000fe400000010ff */
[----:B------:R-:W-:Y:S02]  /*3f80*/  F2FP.BF16.F32.PACK_AB R13, R50, R27 ;  /* 0x0000001b320d723e */ /* 0x000fe400000010ff */
[----:B------:R-:W-:Y:S02]  /*3f90*/  F2FP.BF16.F32.PACK_AB R15, R38, R31 ;  /* 0x0000001f260f723e */ /* 0x000fe400000010ff */
[----:B------:R-:W-:Y:S02]  /*3fa0*/  F2FP.BF16.F32.PACK_AB R16, R40, R33 ;  /* 0x000000212810723e */ /* 0x000fe400000010ff */
[----:B---3--:R-:W-:-:S02]  /*3fb0*/  F2FP.BF16.F32.PACK_AB R17, R82, R37 ;  /* 0x000000255211723e */ /* 0x008fc400000010ff */
[----:B----4-:R-:W-:Y:S02]  /*3fc0*/  F2FP.BF16.F32.PACK_AB R18, R78, R79 ;  /* 0x0000004f4e12723e */ /* 0x010fe400000010ff */
[----:B--2---:R-:W-:Y:S01]  /*3fd0*/  F2FP.BF16.F32.PACK_AB R19, R73, R76 ;  /* 0x0000004c4913723e */ /* 0x004fe200000010ff */
[----:B------:R-:W-:Y:S06]  /*3fe0*/  @!P1 BRA `(.L_x_9) ;  /* 0x0000000000049947 */ /* 0x000fec0003800000 */
[----:B------:R0:W-:Y:S02]  /*3ff0*/  STTM.x16 tmem[UR11+0x60], R4 ;  /* 0x00006004000079ed */ /* 0x0001e4000824000b */
.L_x_9:
[----:B-----5:R-:W-:Y:S01]  /*4000*/  STS.U16 [R71+UR8+0x4000], R20 ;  /* 0x0040001447007988 */ /* 0x020fe20008000408 */
[----:B0-----:R-:W-:Y:S01]  /*4010*/  FADD R4, -R80, -INF ;  /* 0xff80000050047421 */ /* 0x001fe20000000100 */
[----:B------:R-:W-:Y:S02]  /*4020*/  FADD R157, R37, R36 ;  /* 0x00000024259d7221 */ /* 0x000fe40000000000 */
[----:B------:R-:W-:Y:S01]  /*4030*/  STS.U16 [R71+UR8+0x4200], R22 ;  /* 0x0042001647007988 */ /* 0x000fe20008000408 */
[----:B------:R-:W-:Y:S01]  /*4040*/  FMUL R81, R4, 1.4426950216293334961 ;  /* 0x3fb8aa3b04517820 */ /* 0x000fe20000400000 */
[----:B------:R-:W-:Y:S02]  /*4050*/  FADD R82, R82, R157 ;  /* 0x0000009d52527221 */ /* 0x000fe40000000000 */
[----:B------:R-:W-:Y:S03]  /*4060*/  STS.U16 [R71+UR8+0x4400], R24 ;  /* 0x0044001847007988 */ /* 0x000fe60008000408 */
[----:B------:R-:W0:Y:S01]  /*4070*/  MUFU.EX2 R81, R81 ;  /* 0x0000005100517308 */ /* 0x000e220000000800 */
        /* <DEDUP_REMOVED lines=8> */
[----:B------:R2:W-:Y:S04]  /*4100*/  STS.U16 [R70+UR8+0x4700], R147 ;  /* 0x0047009346007988 */ /* 0x0005e80008000408 */
[----:B------:R2:W-:Y:S04]  /*4110*/  STS.U16 [R70+UR8+0x4900], R149 ;  /* 0x0049009546007988 */ /* 0x0005e80008000408 */
[----:B------:R2:W-:Y:S04]  /*4120*/  STS.U16 [R70+UR8+0x4b00], R151 ;  /* 0x004b009746007988 */ /* 0x0005e80008000408 */
[----:B------:R2:W-:Y:S04]  /*4130*/  STS.U16 [R70+UR8+0x4d00], R153 ;  /* 0x004d009946007988 */ /* 0x0005e80008000408 */
[----:B------:R2:W-:Y:S01]  /*4140*/  STS.U16 [R70+UR8+0x4f00], R155 ;  /* 0x004f009b46007988 */ /* 0x0005e20008000408 */
[----:B------:R-:W3:Y:S02]  /*4150*/  FENCE.VIEW.ASYNC.T ;  /* 0x00000000000073c6 */ /* 0x000ee40000000200 */
[----:B---3--:R-:W-:Y:S06]  /*4160*/  BAR.SYNC.DEFER_BLOCKING 0x0 ;  /* 0x0000000000007b1d */ /* 0x008fec0000010000 */
[----:B-1----:R-:W1:Y:S01]  /*4170*/  LDTM.x64 R4, tmem[UR11] ;  /* 0x0000000b000479ee */ /* 0x002e620008340000 */
[----:B------:R-:W-:Y:S01]  /*4180*/  NOP ;  /* 0x0000000000007918 */ /* 0x000fe20000000000 */
[----:B0-2---:R-:W-:Y:S05]  /*4190*/  @!P1 BRA `(.L_x_10) ;  /* 0x0000000400049947 */ /* 0x005fea0003800000 */
[C---:B-1----:R-:W-:Y:S01]  /*41a0*/  FMUL R4, R81.reuse, R4 ;  /* 0x0000000451047220 */ /* 0x042fe20000400000 */
[C---:B------:R-:W-:Y:S01]  /*41b0*/  FMUL R5, R81.reuse, R5 ;  /* 0x0000000551057220 */ /* 0x040fe20000400000 */
        /* <DEDUP_REMOVED lines=61> */
[----:B------:R-:W-:-:S04]  /*4590*/  FMUL R67, R81, R67 ;  /* 0x0000004351437220 */ /* 0x000fc80000400000 */
[----:B------:R0:W-:Y:S03]  /*45a0*/  STTM.x64 tmem[UR11], R4 ;  /* 0x00000004000079ed */ /* 0x0001e6000834000b */
.L_x_10:
[----:B-1----:R-:W1:Y:S02]  /*45b0*/  FENCE.VIEW.ASYNC.T ;  /* 0x00000000000073c6 */ /* 0x002e640000000200 */
[----:B-1----:R-:W-:Y:S01]  /*45c0*/  BAR.SYNC.DEFER_BLOCKING 0x0 ;  /* 0x0000000000007b1d */ /* 0x002fe20000010000 */
[----:B------:R-:W-:Y:S01]  /*45d0*/  FADD R79, R79, R82 ;  /* 0x000000524f4f7221 */ /* 0x000fe20000000000 */
[----:B------:R-:W-:Y:S01]  /*45e0*/  UIADD3 UR20, UPT, UPT, UR8, 0x7000, URZ ;  /* 0x0000700008147890 */ /* 0x000fe2000fffe0ff */
[----:B------:R-:W-:Y:S01]  /*45f0*/  FSEL R160, R80, -INF , P1 ;  /* 0xff80000050a07808 */ /* 0x000fe20000800000 */
[----:B------:R-:W-:Y:S01]  /*4600*/  UIADD3 UR13, UPT, UPT, UR10, 0x60, URZ ;  /* 0x000000600a0d7890 */ /* 0x000fe2000fffe0ff */
[----:B------:R-:W-:-:S04]  /*4610*/  FADD R79, R78, R79 ;  /* 0x0000004f4e4f7221 */ /* 0x000fc80000000000 */
[----:B------:R-:W-:-:S04]  /*4620*/  FADD R76, R76, R79 ;  /* 0x0000004f4c4c7221 */ /* 0x000fc80000000000 */
[----:B------:R-:W-:-:S04]  /*4630*/  FADD R76, R73, R76 ;  /* 0x0000004c494c7221 */ /* 0x000fc80000000000 */
[----:B------:R-:W-:-:S05]  /*4640*/  FADD R76, R81, R76 ;  /* 0x0000004c514c7221 */ /* 0x000fca0000000000 */
[----:B------:R-:W-:Y:S01]  /*4650*/  FSEL R73, R76, 1, P1 ;  /* 0x3f8000004c497808 */ /* 0x000fe20000800000 */
[----:B------:R1:W-:Y:S06]  /*4660*/  MEMBAR.ALL.CTA ;  /* 0x0000000000007992 */ /* 0x0003ec0000008000 */
[----:B-1----:R-:W1:Y:S02]  /*4670*/  FENCE.VIEW.ASYNC.S ;  /* 0x00000000000073c6 */ /* 0x002e640000000000 */
[----:B-1----:R-:W-:Y:S06]  /*4680*/  BAR.SYNC.DEFER_BLOCKING 0x0 ;  /* 0x0000000000007b1d */ /* 0x002fec0000010000 */
[----:B------:R-:W-:Y:S05]  /*4690*/  @!P2 BRA `(.L_x_11) ;  /* 0x000000000064a947 */ /* 0x000fea0003800000 */
[----:B------:R-:W-:Y:S01]  /*46a0*/  UIADD3 UR4, UPT, UPT, UR8, 0x4000, URZ ;  /* 0x0000400008047890 */ /* 0x000fe2000fffe0ff */
[----:B------:R-:W-:Y:S01]  /*46b0*/  BSSY.RECONVERGENT B0, `(.L_x_12) ;  /* 0x0000016000007945 */ /* 0x000fe20003800200 */
[----:B------:R-:W-:Y:S02]  /*46c0*/  ELECT P1, URZ, PT ;  /* 0x0000000000ff782f */ /* 0x000fe40003820000 */
[----:B------:R-:W-:Y:S01]  /*46d0*/  USHF.R.U32.HI UR4, URZ, 0x4, UR4 ;  /* 0x00000004ff047899 */ /* 0x000fe20008011604 */
[----:B------:R-:W-:Y:S01]  /*46e0*/  UMOV UR6, 0xfffffffe ;  /* 0xfffffffe00067882 */ /* 0x000fe20000000000 */
[----:B------:R-:W-:Y:S02]  /*46f0*/  UMOV UR7, 0x7fffbfdf ;  /* 0x7fffbfdf00077882 */ /* 0x000fe40000000000 */
[----:B------:R-:W-:Y:S01]  /*4700*/  USGXT.U32 UR4, UR4, 0xe ;  /* 0x0000000e0404789a */ /* 0x000fe20008000000 */
[----:B------:R-:W-:Y:S01]  /*4710*/  UMOV UR5, URZ ;  /* 0x000000ff00057c82 */ /* 0x000fe20008000000 */
[----:B------:R-:W-:-:S02]  /*4720*/  UIADD3 UR14, UPT, UPT, UR10, 0x68, URZ ;  /* 0x000000680a0e7890 */ /* 0x000fc4000fffe0ff */
[----:B------:R-:W-:Y:S01]  /*4730*/  UIADD3.64 UR6, UPT, UPT, UR4, -UR6, URZ ;  /* 0x8000000604067297 */ /* 0x000fe2000fffe0ff */
[----:B------:R-:W-:Y:S01]  /*4740*/  UMOV UR18, 0x0 ;  /* 0x0000000000127882 */ /* 0x000fe20000000000 */
[----:B------:R-:W-:Y:S01]  /*4750*/  UMOV UR19, 0x8100490 ;  /* 0x0810049000137882 */ /* 0x000fe20000000000 */
[----:B------:R-:W-:Y:S01]  /*4760*/  UMOV UR5, 0x80004020 ;  /* 0x8000402000057882 */ /* 0x000fe20000000000 */
[----:B------:R-:W-:Y:S01]  /*4770*/  UMOV UR22, 0x0 ;  /* 0x0000000000167882 */ /* 0x000fe20000000000 */
[----:B------:R-:W-:Y:S01]  /*4780*/  UMOV UR23, 0x8100490 ;  /* 0x0810049000177882 */ /* 0x000fe20000000000 */
[----:B------:R1:W-:Y:S03]  /*4790*/  UTCHMMA tmem[UR13], gdesc[UR4], tmem[UR10], tmem[UR18], idesc[UR19], UPT ;  /* 0x00ff12040d0079ea */ /* 0x0003e6000b80000a */
[----:B------:R1:W-:Y:S01]  /*47a0*/  UTCHMMA tmem[UR14], gdesc[UR6], tmem[UR10], tmem[UR22], idesc[UR23], UPT ;  /* 0x00ff16060e0079ea */ /* 0x0003e2000b80000a */
[----:B------:R-:W-:Y:S05]  /*47b0*/  @!P1 BRA `(.L_x_13) ;  /* 0x0000000000149947 */ /* 0x000fea0003800000 */
[----:B-1----:R-:W-:Y:S01]  /*47c0*/  UMOV UR4, UR20 ;  /* 0x0000001400047c82 */ /* 0x002fe20008000000 */
[----:B------:R-:W-:Y:S02]  /*47d0*/  UMOV UR5, URZ ;  /* 0x000000ff00057c82 */ /* 0x000fe40008000000 */
[----:B------:R-:W-:Y:S02]  /*47e0*/  UMOV UR4, UR4 ;  /* 0x0000000400047c82 */ /* 0x000fe40008000000 */
[----:B------:R2:W-:Y:S01]  /*47f0*/  UTCBAR [UR4], URZ ;  /* 0x000000ff040073e9 */ /* 0x0005e200080000ff */
[----:B------:R-:W-:Y:S02]  /*4800*/  NOP ;  /* 0x0000000000007918 */ /* 0x000fe40000000000 */
.L_x_13:
[----:B-12---:R-:W-:Y:S05]  /*4810*/  BSYNC.RECONVERGENT B0 ;  /* 0x0000000000007941 */ /* 0x006fea0003800200 */
.L_x_12:
[----:B------:R-:W-:Y:S05]  /*4820*/  BRA `(.L_x_14) ;  /* 0x0000000000087947 */ /* 0x000fea0003800000 */
.L_x_11:
[----:B------:R-:W-:-:S13]  /*4830*/  ISETP.GE.AND P1, PT, R77, RZ, PT ;  /* 0x000000ff4d00720c */ /* 0x000fda0003f26270 */
[----:B------:R-:W-:Y:S05]  /*4840*/  @!P1 BRA `(.L_x_15) ;  /* 0x0000002c00049947 */ /* 0x000fea0003800000 */
.L_x_14:
[----:B------:R-:W1:Y:S01]  /*4850*/  LDCU UR31, c[0x0][0x3d4] ;  /* 0x00007a80ff1f77ac */ /* 0x000e620008000800 */
[----:B------:R-:W-:Y:S02]  /*4860*/  IMAD.SHL.U32 R80, R3, 0x20, RZ ;  /* 0x0000002003507824 */ /* 0x000fe400078e00ff */
[----:B------:R-:W-:Y:S01]  /*4870*/  HFMA2 R3, -RZ, RZ, 0, 0 ;  /* 0x00000000ff037431 */ /* 0x000fe200000001ff */
[----:B------:R-:W-:Y:S01]  /*4880*/  IADD3 R82, PT, PT, R77, 0x60, RZ ;  /* 0x000000604d527810 */ /* 0x000fe20007ffe0ff */
[----:B------:R-:W-:Y:S01]  /*4890*/  USHF.R.U32.HI UR7, URZ, 0x4, UR8 ;  /* 0x00000004ff077899 */ /* 0x000fe20008011608 */
[----:B0-----:R-:W-:Y:S01]  /*48a0*/  IMAD.MOV.U32 R36, RZ, RZ, RZ ;  /* 0x000000ffff247224 */ /* 0x001fe200078e00ff */
[----:B------:R-:W-:Y:S01]  /*48b0*/  USHF.R.U32.HI UR30, URZ, 0x4, UR16 ;  /* 0x00000004ff1e7899 */ /* 0x000fe20008011610 */
[----:B------:R-:W-:Y:S01]  /*48c0*/  CS2R R76, SRZ ;  /* 0x00000000004c7805 */ /* 0x000fe2000001ff00 */
[----:B------:R-:W-:Y:S01]  /*48d0*/  USGXT.U32 UR16, UR7, 0xe ;  /* 0x0000000e0710789a */ /* 0x000fe20008000000 */
[----:B------:R-:W-:Y:S01]  /*48e0*/  IMAD.MOV.U32 R79, RZ, RZ, R80 ;  /* 0x000000ffff4f7224 */ /* 0x000fe200078e0050 */
[----:B------:R-:W-:-:S02]  /*48f0*/  USGXT.U32 UR30, UR30, 0xe ;  /* 0x0000000e1e1e789a */ /* 0x000fc40008000000 */
[----:B------:R-:W-:Y:S02]  /*4900*/  UIADD3 UR4, UPT, UPT, UR8, 0x6000, URZ ;  /* 0x0000600008047890 */ /* 0x000fe4000fffe0ff */
[----:B------:R-:W-:Y:S02]  /*4910*/  ULOP3.LUT UR34, UR16, 0x2000000, URZ, 0xfc, !UPT ;  /* 0x0200000010227892 */ /* 0x000fe4000f8efcff */
[----:B------:R-:W-:Y:S02]  /*4920*/  UIADD3 UR16, UP3, UPT, UR16, 0x2000080, URZ ;  /* 0x0200008010107890 */ /* 0x000fe4000ff7e0ff */
[----:B-1----:R-:W-:Y:S02]  /*4930*/  USHF.L.U32 UR31, UR31, 0x5, URZ ;  /* 0x000000051f1f7899 */ /* 0x002fe400080006ff */
[----:B------:R-:W-:Y:S02]  /*4940*/  UIADD3 UR14, UP2, UPT, UR30, 0x2, URZ ;  /* 0x000000021e0e7890 */ /* 0x000fe4000ff5e0ff */
[----:B------:R-:W-:Y:S01]  /*4950*/  USHF.R.U32.HI UR4, URZ, 0x4, UR4 ;  /* 0x00000004ff047899 */ /* 0x000fe20008011604 */
[----:B------:R-:W-:Y:S01]  /*4960*/  UMOV UR6, URZ ;  /* 0x000000ff00067c82 */ /* 0x000fe20008000000 */
[----:B------:R-:W-:Y:S01]  /*4970*/  UMOV UR5, URZ ;  /* 0x000000ff00057c82 */ /* 0x000fe20008000000 */
[----:B------:R-:W-:Y:S01]  /*4980*/  UISETP.NE.U32.AND UP1, UPT, UR17, URZ, UPT ;  /* 0x000000ff1100728c */ /* 0x000fe2000bf25070 */
[----:B------:R-:W-:Y:S01]  /*4990*/  MOV R78, UR31 ;  /* 0x0000001f004e7c02 */ /* 0x000fe20008000f00 */
[----:B------:R-:W-:-:S02]  /*49a0*/  UIADD3.X UR17, UPT, UPT, UR6, 0x40004040, URZ, UP3, !UPT ;  /* 0x4000404006117890 */ /* 0x000fc40009ffe4ff */
[----:B------:R-:W-:Y:S02]  /*49b0*/  UIADD3.X UR15, UPT, UPT, UR5, 0x40004040, URZ, UP2, !UPT ;  /* 0x40004040050f7890 */ /* 0x000fe400097fe4ff */
[----:B------:R-:W-:Y:S02]  /*49c0*/  USGXT.U32 UR4, UR4, 0xe ;  /* 0x0000000e0404789a */ /* 0x000fe40008000000 */
[----:B------:R-:W-:Y:S02]  /*49d0*/  UIADD3 UR36, UP2, UPT, UR16, 0x80, URZ ;  /* 0x0000008010247890 */ /* 0x000fe4000ff5e0ff */
[----:B------:R-:W-:Y:S01]  /*49e0*/  UIADD3 UR38, UP3, UPT, UR16, 0x100, URZ ;  /* 0x0000010010267890 */ /* 0x000fe2000ff7e0ff */
[----:B------:R-:W-:Y:S01]  /*49f0*/  UMOV UR18, 0xfffffffe ;  /* 0xfffffffe00127882 */ /* 0x000fe20000000000 */
[----:B------:R-:W-:Y:S01]  /*4a00*/  UMOV UR19, 0x7fffbfdf ;  /* 0x7fffbfdf00137882 */ /* 0x000fe20000000000 */
[----:B------:R-:W0:Y:S01]  /*4a10*/  LDCU UR35, c[0x0][0x3a8] ;  /* 0x00007500ff2377ac */ /* 0x000e220008000800 */
[----:B------:R-:W-:-:S02]  /*4a20*/  UIADD3.X UR37, UPT, UPT, UR17, URZ, URZ, UP2, !UPT ;  /* 0x000000ff11257290 */ /* 0x000fc400097fe4ff */
[----:B------:R-:W-:Y:S02]  /*4a30*/  UIADD3.X UR39, UPT, UPT, UR17, URZ, URZ, UP3, !UPT ;  /* 0x000000ff11277290 */ /* 0x000fe40009ffe4ff */
[----:B------:R-:W-:Y:S02]  /*4a40*/  UIADD3.64 UR18, UPT, UPT, UR4, -UR18, URZ ;  /* 0x8000001204127297 */ /* 0x000fe4000fffe0ff */
[----:B------:R-:W-:Y:S02]  /*4a50*/  UIADD3.64 UR40, UPT, UPT, UR14, 0x2, URZ ;  /* 0x000000020e287897 */ /* 0x000fe4000fffe0ff */
[----:B------:R-:W-:Y:S01]  /*4a60*/  UIADD3.64 UR42, UPT, UPT, UR14, 0x4, URZ ;  /* 0x000000040e2a7897 */ /* 0x000fe2000fffe0ff */
[----:B------:R-:W-:Y:S01]  /*4a70*/  UMOV UR32, 0x1 ;  /* 0x0000000100207882 */ /* 0x000fe20000000000 */
[----:B------:R-:W-:-:S10]  /*4a80*/  UMOV UR33, UR20 ;  /* 0x0000001400217c82 */ /* 0x000fd40008000000 */
.L_x_20:
[----:B------:R-:W-:-:S04]  /*4a90*/  IMAD.WIDE R12, R79, 0x2, R74 ;  /* 0x000000024f0c7825 */ /* 0x000fc800078e024a */
[C---:B------:R-:W-:Y:S01]  /*4aa0*/  IMAD.WIDE R14, R79.reuse, 0x2, R138 ;  /* 0x000000024f0e7825 */ /* 0x040fe200078e028a */
[----:B------:R1:W2:Y:S03]  /*4ab0*/  LDG.E.U16 R4, desc[UR28][R12.64] ;  /* 0x0000001c0c047981 */ /* 0x0002a6000c1e1500 */
[C---:B------:R-:W-:Y:S01]  /*4ac0*/  IMAD.WIDE R20, R79.reuse, 0x2, R130 ;  /* 0x000000024f147825 */ /* 0x040fe200078e0282 */
[----:B------:R3:W4:Y:S03]  /*4ad0*/  LDG.E.U16 R6, desc[UR28][R14.64] ;  /* 0x0000001c0e067981 */ /* 0x000726000c1e1500 */
[C---:B------:R-:W-:Y:S01]  /*4ae0*/  IMAD.WIDE R22, R79.reuse, 0x2, R122 ;  /* 0x000000024f167825 */ /* 0x040fe200078e027a */
[----:B------:R5:W4:Y:S03]  /*4af0*/  LDG.E.U16 R8, desc[UR28][R20.64] ;  /* 0x0000001c14087981 */ /* 0x000b26000c1e1500 */
[C---:B------:R-:W-:Y:S01]  /*4b00*/  IMAD.WIDE R24, R79.reuse, 0x2, R128 ;  /* 0x000000024f187825 */ /* 0x040fe200078e0280 */
[----:B------:R0:W4:Y:S03]  /*4b10*/  LDG.E.U16 R10, desc[UR28][R22.64] ;  /* 0x0000001c160a7981 */ /* 0x000126000c1e1500 */
[C---:B------:R-:W-:Y:S01]  /*4b20*/  IMAD.WIDE R16, R79.reuse, 0x2, R144 ;  /* 0x000000024f107825 */ /* 0x040fe200078e0290 */
[----:B------:R0:W4:Y:S03]  /*4b30*/  LDG.E.U16 R9, desc[UR28][R24.64] ;  /* 0x0000001c18097981 */ /* 0x000126000c1e1500 */
[C---:B------:R-:W-:Y:S01]  /*4b40*/  IMAD.WIDE R18, R79.reuse, 0x2, R136 ;  /* 0x000000024f127825 */ /* 0x040fe200078e0288 */
[----:B------:R-:W4:Y:S03]  /*4b50*/  LDG.E.U16 R5, desc[UR28][R16.64] ;  /* 0x0000001c10057981 */ /* 0x000f26000c1e1500 */
[C---:B------:R-:W-:Y:S01]  /*4b60*/  IMAD.WIDE R28, R79.reuse, 0x2, R120 ;  /* 0x000000024f1c7825 */ /* 0x040fe200078e0278 */
[----:B------:R-:W4:Y:S03]  /*4b70*/  LDG.E.U16 R7, desc[UR28][R18.64] ;  /* 0x0000001c12077981 */ /* 0x000f26000c1e1500 */
[C---:B-1----:R-:W-:Y:S01]  /*4b80*/  IMAD.WIDE R12, R79.reuse, 0x2, R142 ;  /* 0x000000024f0c7825 */ /* 0x042fe200078e028e */
[----:B------:R-:W4:Y:S03]  /*4b90*/  LDG.E.U16 R11, desc[UR28][R28.64] ;  /* 0x0000001c1c0b7981 */ /* 0x000f26000c1e1500 */
[----:B---3--:R-:W-:-:S02]  /*4ba0*/  IMAD.WIDE R14, R79, 0x2, R134 ;  /* 0x000000024f0e7825 */ /* 0x008fc400078e0286 */
[----:B------:R1:W3:Y:S02]  /*4bb0*/  LDG.E.U16 R12, desc[UR28][R12.64] ;  /* 0x0000001c0c0c7981 */ /* 0x0002e4000c1e1500 */
[C---:B------:R-:W-:Y:S02]  /*4bc0*/  IMAD.WIDE R26, R79.reuse, 0x2, R126 ;  /* 0x000000024f1a7825 */ /* 0x040fe400078e027e */
[----:B------:R-:W3:Y:S02]  /*4bd0*/  LDG.E.U16 R14, desc[UR28][R14.64] ;  /* 0x0000001c0e0e7981 */ /* 0x000ee4000c1e1500 */
[C---:B------:R-:W-:Y:S02]  /*4be0*/  IMAD.WIDE R30, R79.reuse, 0x2, R118 ;  /* 0x000000024f1e7825 */ /* 0x040fe400078e0276 */
[----:B------:R1:W3:Y:S02]  /*4bf0*/  LDG.E.U16 R16, desc[UR28][R26.64] ;  /* 0x0000001c1a107981 */ /* 0x0002e4000c1e1500 */
[----:B-----5:R-:W-:-:S02]  /*4c00*/  IMAD.WIDE R20, R79, 0x2, R140 ;  /* 0x000000024f147825 */ /* 0x020fc400078e028c */
[----:B------:R-:W5:Y:S02]  /*4c10*/  LDG.E.U16 R18, desc[UR28][R30.64] ;  /* 0x0000001c1e127981 */ /* 0x000f64000c1e1500 */
[C---:B0-----:R-:W-:Y:S02]  /*4c20*/  IMAD.WIDE R22, R79.reuse, 0x2, R132 ;  /* 0x000000024f167825 */ /* 0x041fe400078e0284 */
[----:B------:R-:W5:Y:S02]  /*4c30*/  LDG.E.U16 R21, desc[UR28][R20.64] ;  /* 0x0000001c14157981 */ /* 0x000f64000c1e1500 */
[C---:B------:R-:W-:Y:S02]  /*4c40*/  IMAD.WIDE R24, R79.reuse, 0x2, R124 ;  /* 0x000000024f187825 */ /* 0x040fe400078e027c */
[----:B------:R0:W5:Y:S02]  /*4c50*/  LDG.E.U16 R23, desc[UR28][R22.64] ;  /* 0x0000001c16177981 */ /* 0x000164000c1e1500 */
[----:B------:R-:W-:-:S02]  /*4c60*/  IMAD.WIDE R32, R79, 0x2, R116 ;  /* 0x000000024f207825 */ /* 0x000fc400078e0274 */
[----:B------:R0:W5:Y:S04]  /*4c70*/  LDG.E.U16 R25, desc[UR28][R24.64] ;  /* 0x0000001c18197981 */ /* 0x000168000c1e1500 */
[----:B------:R0:W5:Y:S01]  /*4c80*/  LDG.E.U16 R33, desc[UR28][R32.64] ;  /* 0x0000001c20217981 */ /* 0x000162000c1e1500 */
[C---:B------:R-:W-:Y:S02]  /*4c90*/  IADD3 R57, P5, PT, R77.reuse, 0x24, RZ ;  /* 0x000000244d397810 */ /* 0x040fe40007fbe0ff */
[C---:B------:R-:W-:Y:S02]  /*4ca0*/  IADD3 R63, P1, PT, R77.reuse, 0x21, RZ ;  /* 0x000000214d3f7810 */ /* 0x040fe40007f3e0ff */
[C---:B------:R-:W-:Y:S02]  /*4cb0*/  IADD3 R61, P4, PT, R77.reuse, 0x25, RZ ;  /* 0x000000254d3d7810 */ /* 0x040fe40007f9e0ff */
[----:B------:R-:W-:Y:S01]  /*4cc0*/  IADD3.X R60, PT, PT, RZ, R3, RZ, P5, !PT ;  /* 0x00000003ff3c7210 */ /* 0x000fe20002ffe4ff */
[----:B------:R-:W-:Y:S01]  /*4cd0*/  IMAD.X R46, RZ, RZ, R3, P1 ;  /* 0x000000ffff2e7224 */ /* 0x000fe200008e0603 */
[----:B------:R-:W-:-:S02]  /*4ce0*/  IADD3 R147, P3, PT, R77, 0x22, RZ ;  /* 0x000000224d937810 */ /* 0x000fc40007f7e0ff */
[C---:B------:R-:W-:Y:S02]  /*4cf0*/  IADD3 R51, P5, PT, R77.reuse, 0x29, RZ ;  /* 0x000000294d337810 */ /* 0x040fe40007fbe0ff */
[C---:B------:R-:W-:Y:S01]  /*4d00*/  IADD3 R53, P1, PT, R77.reuse, 0x26, RZ ;  /* 0x000000264d357810 */ /* 0x040fe20007f3e0ff */
[--C-:B------:R-:W-:Y:S01]  /*4d10*/  IMAD.X R58, RZ, RZ, R3.reuse, P4 ;  /* 0x000000ffff3a7224 */ /* 0x100fe200020e0603 */
[-C--:B------:R-:W-:Y:S01]  /*4d20*/  IADD3.X R44, PT, PT, RZ, R3.reuse, RZ, P3, !PT ;  /* 0x00000003ff2c7210 */ /* 0x080fe20001ffe4ff */
[----:B------:R-:W-:Y:S01]  /*4d30*/  IMAD.X R154, RZ, RZ, R3, P5 ;  /* 0x000000ffff9a7224 */ /* 0x000fe200028e0603 */
[C---:B------:R-:W-:Y:S02]  /*4d40*/  IADD3 R45, P3, PT, R77.reuse, 0x27, RZ ;  /* 0x000000274d2d7810 */ /* 0x040fe40007f7e0ff */
[----:B------:R-:W-:Y:S02]  /*4d50*/  IADD3 R43, P4, PT, R77, 0x2a, RZ ;  /* 0x0000002a4d2b7810 */ /* 0x000fe40007f9e0ff */
[----:B------:R-:W-:-:S02]  /*4d60*/  IADD3.X R157, PT, PT, RZ, R3, RZ, P1, !PT ;  /* 0x00000003ff9d7210 */ /* 0x000fc40000ffe4ff */
[C---:B------:R-:W-:Y:S02]  /*4d70*/  IADD3 R39, P5, PT, R77.reuse, 0x2e, RZ ;  /* 0x0000002e4d277810 */ /* 0x040fe40007fbe0ff */
[C---:B------:R-:W-:Y:S02]  /*4d80*/  IADD3 R59, P2, PT, R77.reuse, 0x23, RZ ;  /* 0x000000234d3b7810 */ /* 0x040fe40007f5e0ff */
[C---:B------:R-:W-:Y:S01]  /*4d90*/  IADD3 R49, P1, PT, R77.reuse, 0x2b, RZ ;  /* 0x0000002b4d317810 */ /* 0x040fe20007f3e0ff */
[--C-:B------:R-:W-:Y:S01]  /*4da0*/  IMAD.X R156, RZ, RZ, R3.reuse, P3 ;  /* 0x000000ffff9c7224 */ /* 0x100fe200018e0603 */
[-C--:B------:R-:W-:Y:S02]  /*4db0*/  IADD3.X R153, PT, PT, RZ, R3.reuse, RZ, P4, !PT ;  /* 0x00000003ff997210 */ /* 0x080fe400027fe4ff */
[C---:B-1----:R-:W-:Y:S02]  /*4dc0*/  IADD3 R13, P4, PT, R77.reuse, 0x2f, RZ ;  /* 0x0000002f4d0d7810 */ /* 0x042fe40007f9e0ff */
[----:B------:R-:W-:Y:S01]  /*4dd0*/  IADD3.X R148, PT, PT, RZ, R3, RZ, P5, !PT ;  /* 0x00000003ff947210 */ /* 0x000fe20002ffe4ff */
[--C-:B------:R-:W-:Y:S01]  /*4de0*/  IMAD.X R42, RZ, RZ, R3.reuse, P2 ;  /* 0x000000ffff2a7224 */ /* 0x100fe200010e0603 */
[C---:B------:R-:W-:Y:S01]  /*4df0*/  IADD3 R41, P3, PT, R77.reuse, 0x2c, RZ ;  /* 0x0000002c4d297810 */ /* 0x040fe20007f7e0ff */
[----:B------:R-:W-:Y:S01]  /*4e00*/  IMAD.X R151, RZ, RZ, R3, P1 ;  /* 0x000000ffff977224 */ /* 0x000fe200008e0603 */
[----:B------:R-:W-:-:S02]  /*4e10*/  IADD3 R35, P5, PT, R77, 0x33, RZ ;  /* 0x000000334d237810 */ /* 0x000fc40007fbe0ff */
[C---:B------:R-:W-:Y:S02]  /*4e20*/  IADD3 R47, P2, PT, R77.reuse, 0x28, RZ ;  /* 0x000000284d2f7810 */ /* 0x040fe40007f5e0ff */
[C---:B------:R-:W-:Y:S01]  /*4e30*/  IADD3 R27, P1, PT, R77.reuse, 0x30, RZ ;  /* 0x000000304d1b7810 */ /* 0x040fe20007f3e0ff */
[--C-:B------:R-:W-:Y:S01]  /*4e40*/  IMAD.X R150, RZ, RZ, R3.reuse, P4 ;  /* 0x000000ffff967224 */ /* 0x100fe200020e0603 */
[-C--:B------:R-:W-:Y:S01]  /*4e50*/  IADD3.X R152, PT, PT, RZ, R3.reuse, RZ, P3, !PT ;  /* 0x00000003ff987210 */ /* 0x080fe20001ffe4ff */
[----:B------:R-:W-:Y:S01]  /*4e60*/  UMOV UR6, 0x1 ;  /* 0x0000000100067882 */ /* 0x000fe20000000000 */
[C---:B------:R-:W-:Y:S01]  /*4e70*/  IADD3 R29, P3, PT, R77.reuse, 0x31, RZ ;  /* 0x000000314d1d7810 */ /* 0x040fe20007f7e0ff */
[----:B------:R-:W-:Y:S01]  /*4e80*/  IMAD.X R28, RZ, RZ, R3, P5 ;  /* 0x000000ffff1c7224 */ /* 0x000fe200028e0603 */
[----:B------:R-:W-:Y:S02]  /*4e90*/  IADD3 R17, P4, PT, R77, 0x35, RZ ;  /* 0x000000354d117810 */ /* 0x000fe40007f9e0ff */
[----:B------:R-:W-:-:S02]  /*4ea0*/  IADD3.X R155, PT, PT, RZ, R3, RZ, P2, !PT ;  /* 0x00000003ff9b7210 */ /* 0x000fc400017fe4ff */
[----:B0-----:R-:W-:Y:S02]  /*4eb0*/  IADD3.X R22, PT, PT, RZ, R3, RZ, P1, !PT ;  /* 0x00000003ff167210 */ /* 0x001fe40000ffe4ff */
[----:B------:R-:W-:Y:S01]  /*4ec0*/  IADD3 R55, P5, PT, R77, 0x36, RZ ;  /* 0x000000364d377810 */ /* 0x000fe20007fbe0ff */
[----:B------:R-:W-:-:S04]  /*4ed0*/  @!UP0 UIADD3 UR6, UPT, UPT, -UR6, 0x100000, URZ ;  /* 0x0010000006068890 */ /* 0x000fc8000fffe1ff */
[----:B------:R-:W-:Y:S02]  /*4ee0*/  @!UP0 USHF.L.U32 UR7, UR6, 0xb, URZ ;  /* 0x0000000b06078899 */ /* 0x000fe400080006ff */
[----:B------:R-:W-:Y:S01]  /*4ef0*/  @!UP0 USHF.L.U32 UR6, UR6, 0x1, URZ ;  /* 0x0000000106068899 */ /* 0x000fe200080006ff */
[C---:B------:R-:W-:Y:S02]  /*4f00*/  IADD3 R37, P2, PT, R77.reuse, 0x2d, RZ ;  /* 0x0000002d4d257810 */ /* 0x040fe40007f5e0ff */
[----:B------:R-:W-:Y:S01]  /*4f10*/  IADD3 R15, P1, PT, R77, 0x34, RZ ;  /* 0x000000344d0f7810 */ /* 0x000fe20007f3e0ff */
[--C-:B------:R-:W-:Y:S01]  /*4f20*/  IMAD.X R24, RZ, RZ, R3.reuse, P3 ;  /* 0x000000ffff187224 */ /* 0x100fe200018e0603 */
[-C--:B------:R-:W-:Y:S01]  /*4f30*/  IADD3.X R34, PT, PT, RZ, R3.reuse, RZ, P5, !PT ;  /* 0x00000003ff227210 */ /* 0x080fe20002ffe4ff */
[--C-:B------:R-:W-:Y:S01]  /*4f40*/  IMAD.X R32, RZ, RZ, R3.reuse, P4 ;  /* 0x000000ffff207224 */ /* 0x100fe200020e0603 */
[----:B------:R-:W-:Y:S01]  /*4f50*/  ISETP.GT.U32.AND P3, PT, R17, R68, PT ;  /* 0x000000441100720c */ /* 0x000fe20003f64070 */
[----:B------:R-:W-:Y:S01]  /*4f60*/  IMAD.X R146, RZ, RZ, R3, P2 ;  /* 0x000000ffff927224 */ /* 0x000fe200010e0603 */
[----:B------:R-:W-:-:S02]  /*4f70*/  IADD3.X R30, PT, PT, RZ, R3, RZ, P1, !PT ;  /* 0x00000003ff1e7210 */ /* 0x000fc40000ffe4ff */
[C---:B------:R-:W-:Y:S02]  /*4f80*/  IADD3 R19, P4, PT, R77.reuse, 0x38, RZ ;  /* 0x000000384d137810 */ /* 0x040fe40007f9e0ff */
[C---:B------:R-:W-:Y:S01]  /*4f90*/  IADD3 R83, P5, PT, R77.reuse, 0x39, RZ ;  /* 0x000000394d537810 */ /* 0x040fe20007fbe0ff */
[----:B------:R-:W-:Y:S01]  /*4fa0*/  VOTEU.ALL UP2, P0 ;  /* 0x0000000000ff7886 */ /* 0x000fe20000040000 */
[C---:B------:R-:W-:Y:S02]  /*4fb0*/  IADD3 R17, P1, PT, R77.reuse, 0x37, RZ ;  /* 0x000000374d117810 */ /* 0x040fe40007f3e0ff */
[----:B------:R-:W-:Y:S01]  /*4fc0*/  IADD3 R31, P2, PT, R77, 0x32, RZ ;  /* 0x000000324d1f7810 */ /* 0x000fe20007f5e0ff */
[--C-:B------:R-:W-:Y:S01]  /*4fd0*/  IMAD.X R54, RZ, RZ, R3.reuse, P5 ;  /* 0x000000ffff367224 */ /* 0x100fe200028e0603 */
[-C--:B------:R-:W-:Y:S02]  /*4fe0*/  IADD3.X R20, PT, PT, RZ, R3.reuse, RZ, P4, !PT ;  /* 0x00000003ff147210 */ /* 0x080fe400027fe4ff */
[----:B------:R-:W-:Y:S01]  /*4ff0*/  ISETP.GT.U32.AND P4, PT, R17, R68, PT ;  /* 0x000000441100720c */ /* 0x000fe20003f84070 */
[----:B------:R-:W-:Y:S01]  /*5000*/  IMAD.X R40, RZ, RZ, R3, P1 ;  /* 0x000000ffff287224 */ /* 0x000fe200008e0603 */
[----:B------:R-:W-:-:S02]  /*5010*/  IADD3.X R26, PT, PT, RZ, R3, RZ, P2, !PT ;  /* 0x00000003ff1a7210 */ /* 0x000fc400017fe4ff */
[----:B------:R-:W-:Y:S02]  /*5020*/  IADD3 R17, P5, PT, R77, 0x3b, RZ ;  /* 0x0000003b4d117810 */ /* 0x000fe40007fbe0ff */
[----:B------:R-:W-:Y:S02]  /*5030*/  ISETP.GT.U32.AND P2, PT, R15, R68, PT ;  /* 0x000000440f00720c */ /* 0x000fe40003f44070 */
[C---:B------:R-:W-:Y:S01]  /*5040*/  IADD3 R15, P1, PT, R77.reuse, 0x3a, RZ ;  /* 0x0000003a4d0f7810 */ /* 0x040fe20007f3e0ff */
[--C-:B------:R-:W-:Y:S01]  /*5050*/  IMAD.X R56, RZ, RZ, R3.reuse, P5 ;  /* 0x000000ffff387224 */ /* 0x100fe200028e0603 */
[C---:B------:R-:W-:Y:S02]  /*5060*/  IADD3 R149, P5, PT, R77.reuse, 0x3d, RZ ;  /* 0x0000003d4d957810 */ /* 0x040fe40007fbe0ff */
[----:B------:R-:W-:Y:S02]  /*5070*/  IADD3.X R66, PT, PT, RZ, R3, RZ, P1, !PT ;  /* 0x00000003ff427210 */ /* 0x000fe40000ffe4ff */
[----:B------:R-:W-:Y:S01]  /*5080*/  IADD3 R81, P1, PT, R77, 0x3c, RZ ;  /* 0x0000003c4d517810 */ /* 0x000fe20007f3e0ff */
[----:B------:R-:W-:Y:S01]  /*5090*/  IMAD.X R52, RZ, RZ, R3, P5 ;  /* 0x000000ffff347224 */ /* 0x000fe200028e0603 */
[----:B------:R-:W-:-:S02]  /*50a0*/  ISETP.GT.U32.AND.EX P3, PT, R32, RZ, PT, P3 ;  /* 0x000000ff2000720c */ /* 0x000fc40003f64130 */
[-C--:B------:R-:W-:Y:S02]  /*50b0*/  IADD3.X R32, PT, PT, RZ, R3.reuse, RZ, P1, !PT ;  /* 0x00000003ff207210 */ /* 0x080fe40000ffe4ff */
[C---:B------:R-:W-:Y:S02]  /*50c0*/  IADD3 R159, P1, PT, R77.reuse, 0x3e, RZ ;  /* 0x0000003e4d9f7810 */ /* 0x040fe40007f3e0ff */
[C---:B------:R-:W-:Y:S02]  /*50d0*/  IADD3 R161, P5, PT, R77.reuse, 0x3f, RZ ;  /* 0x0000003f4da17810 */ /* 0x040fe40007fbe0ff */
[----:B------:R-:W-:Y:S02]  /*50e0*/  IADD3.X R64, PT, PT, RZ, R3, RZ, P1, !PT ;  /* 0x00000003ff407210 */ /* 0x000fe40000ffe4ff */
[----:B------:R-:W-:Y:S01]  /*50f0*/  IADD3 R77, P1, PT, R77, 0x20, RZ ;  /* 0x000000204d4d7810 */ /* 0x000fe20007f3e0ff */
[----:B------:R-:W-:Y:S01]  /*5100*/  IMAD.X R62, RZ, RZ, R3, P5 ;  /* 0x000000ffff3e7224 */ /* 0x000fe200028e0603 */
[----:B------:R-:W-:-:S02]  /*5110*/  ISETP.GT.U32.AND P5, PT, R55, R68, PT ;  /* 0x000000443700720c */ /* 0x000fc40003fa4070 */
[----:B------:R-:W-:Y:S02]  /*5120*/  ISETP.GT.U32.AND.EX P2, PT, R30, RZ, PT, P2 ;  /* 0x000000ff1e00720c */ /* 0x000fe40003f44120 */
[----:B------:R-:W-:Y:S02]  /*5130*/  IADD3.X R3, PT, PT, RZ, R3, RZ, P1, !PT ;  /* 0x00000003ff037210 */ /* 0x000fe40000ffe4ff */
[----:B------:R-:W-:Y:S02]  /*5140*/  SEL R38, RZ, 0x4, !P3 ;  /* 0x00000004ff267807 */ /* 0x000fe40005800000 */
[-C--:B------:R-:W-:Y:S02]  /*5150*/  ISETP.GT.U32.AND P1, PT, R29, R68.reuse, PT ;  /* 0x000000441d00720c */ /* 0x080fe40003f24070 */
[----:B------:R-:W-:Y:S02]  /*5160*/  ISETP.GT.U32.AND P3, PT, R27, R68, PT ;  /* 0x000000441b00720c */ /* 0x000fe40003f64070 */
[----:B------:R-:W-:-:S02]  /*5170*/  ISETP.GT.U32.AND.EX P4, PT, R40, RZ, PT, P4 ;  /* 0x000000ff2800720c */ /* 0x000fc40003f84140 */
[----:B------:R-:W-:Y:S02]  /*5180*/  ISETP.GT.U32.AND.EX P5, PT, R34, RZ, PT, P5 ;  /* 0x000000ff2200720c */ /* 0x000fe40003fa4150 */
[----:B------:R-:W-:Y:S01]  /*5190*/  SEL R65, RZ, 0x7fff8, !P2 ;  /* 0x0007fff8ff417807 */ /* 0x000fe20005000000 */
[----:B--2---:R0:W-:Y:S04]  /*51a0*/  STS.U16 [R71+UR8+0x5000], R4 ;  /* 0x0050000447007988 */ /* 0x0041e80008000408 */
[----:B----4-:R0:W-:Y:S04]  /*51b0*/  STS.U16 [R71+UR8+0x5400], R6 ;  /* 0x0054000647007988 */ /* 0x0101e80008000408 */
[----:B------:R0:W-:Y:S04]  /*51c0*/  STS.U16 [R71+UR8+0x5800], R8 ;  /* 0x0058000847007988 */ /* 0x0001e80008000408 */
[----:B------:R0:W-:Y:S04]  /*51d0*/  STS.U16 [R71+UR8+0x5c00], R10 ;  /* 0x005c000a47007988 */ /* 0x0001e80008000408 */
[----:B------:R0:W-:Y:S04]  /*51e0*/  STS.U16 [R70+UR8+0x5900], R9 ;  /* 0x0059000946007988 */ /* 0x0001e80008000408 */
[----:B------:R0:W-:Y:S04]  /*51f0*/  STS.U16 [R70+UR8+0x5100], R5 ;  /* 0x0051000546007988 */ /* 0x0001e80008000408 */
[----:B------:R0:W-:Y:S04]  /*5200*/  STS.U16 [R70+UR8+0x5500], R7 ;  /* 0x0055000746007988 */ /* 0x0001e80008000408 */
[----:B------:R0:W-:Y:S04]  /*5210*/  STS.U16 [R70+UR8+0x5d00], R11 ;  /* 0x005d000b46007988 */ /* 0x0001e80008000408 */
[----:B---3--:R0:W-:Y:S04]  /*5220*/  STS.U16 [R69+UR8+0x5200], R12 ;  /* 0x0052000c45007988 */ /* 0x0081e80008000408 */
[----:B------:R0:W-:Y:S04]  /*5230*/  STS.U16 [R69+UR8+0x5600], R14 ;  /* 0x0056000e45007988 */ /* 0x0001e80008000408 */
[----:B------:R0:W-:Y:S04]  /*5240*/  STS.U16 [R69+UR8+0x5a00], R16 ;  /* 0x005a001045007988 */ /* 0x0001e80008000408 */
[----:B-----5:R0:W-:Y:S04]  /*5250*/  STS.U16 [R69+UR8+0x5e00], R18 ;  /* 0x005e001245007988 */ /* 0x0201e80008000408 */
[----:B------:R0:W-:Y:S04]  /*5260*/  STS.U16 [R2+UR8+0x5300], R21 ;  /* 0x0053001502007988 */ /* 0x0001e80008000408 */
[----:B------:R0:W-:Y:S04]  /*5270*/  STS.U16 [R2+UR8+0x5700], R23 ;  /* 0x0057001702007988 */ /* 0x0001e80008000408 */
[----:B------:R0:W-:Y:S04]  /*5280*/  STS.U16 [R2+UR8+0x5b00], R25 ;  /* 0x005b001902007988 */ /* 0x0001e80008000408 */
[----:B------:R0:W-:Y:S01]  /*5290*/  STS.U16 [R2+UR8+0x5f00], R33 ;  /* 0x005f002102007988 */ /* 0x0001e20008000408 */
[----:B------:R1:W-:Y:S06]  /*52a0*/  MEMBAR.ALL.CTA ;  /* 0x0000000000007992 */ /* 0x0003ec0000008000 */
[----:B-1----:R-:W-:Y:S04]  /*52b0*/  FENCE.VIEW.ASYNC.S ;  /* 0x00000000000073c6 */ /* 0x002fe80000000000 */
[----:B------:R-:W1:Y:S02]  /*52c0*/  FENCE.VIEW.ASYNC.S ;  /* 0x00000000000073c6 */ /* 0x000e640000000000 */
[----:B-1----:R0:W1:Y:S02]  /*52d0*/  @!UP2 SYNCS.EXCH.64 URZ, [UR8+0x7010], UR6 ;  /* 0x0070100608ffa5b2 */ /* 0x0020640008000100 */
[----:B-1----:R-:W-:Y:S06]  /*52e0*/  BAR.SYNC.DEFER_BLOCKING 0x0 ;  /* 0x0000000000007b1d */ /* 0x002fec0000010000 */
[----:B0-----:R-:W-:Y:S05]  /*52f0*/  BRA.U UP1, `(.L_x_16) ;  /* 0x0000000101547547 */ /* 0x001fea000b800000 */
[----:B------:R-:W-:Y:S01]  /*5300*/  UIADD3 UR6, UPT, UPT, UR8, 0x7010, URZ ;  /* 0x0000701008067890 */ /* 0x000fe2000fffe0ff */
[----:B------:R-:W-:Y:S01]  /*5310*/  UMOV UR22, UR34 ;  /* 0x0000002200167c82 */ /* 0x000fe20008000000 */
[----:B------:R-:W-:Y:S01]  /*5320*/  UMOV UR23, 0x40004040 ;  /* 0x4000404000177882 */ /* 0x000fe20000000000 */
[----:B------:R-:W-:Y:S01]  /*5330*/  UMOV UR20, UR30 ;  /* 0x0000001e00147c82 */ /* 0x000fe20008000000 */
[----:B------:R-:W-:Y:S01]  /*5340*/  UMOV UR21, 0x40004040 ;  /* 0x4000404000157882 */ /* 0x000fe20000000000 */
[----:B------:R-:W-:Y:S01]  /*5350*/  UMOV UR24, 0x0 ;  /* 0x0000000000187882 */ /* 0x000fe20000000000 */
[----:B------:R-:W-:Y:S01]  /*5360*/  UMOV UR25, 0x8088490 ;  /* 0x0808849000197882 */ /* 0x000fe20000000000 */
[----:B------:R-:W-:Y:S01]  /*5370*/  UMOV UR26, 0x0 ;  /* 0x00000000001a7882 */ /* 0x000fe20000000000 */
[----:B------:R-:W-:Y:S01]  /*5380*/  UMOV UR27, 0x8088490 ;  /* 0x08088490001b7882 */ /* 0x000fe20000000000 */
[----:B------:R-:W-:Y:S01]  /*5390*/  UMOV UR44, 0x0 ;  /* 0x00000000002c7882 */ /* 0x000fe20000000000 */
[----:B------:R-:W-:Y:S01]  /*53a0*/  UMOV UR45, 0x8088490 ;  /* 0x08088490002d7882 */ /* 0x000fe20000000000 */
[----:B------:R0:W-:Y:S01]  /*53b0*/  UTCHMMA gdesc[UR22], gdesc[UR20], tmem[UR12], tmem[UR24], idesc[UR25], !UPT ;  /* 0x00ff1814160075ea */ /* 0x0001e2000f80000c */
[----:B------:R-:W-:Y:S01]  /*53c0*/  UMOV UR7, URZ ;  /* 0x000000ff00077c82 */ /* 0x000fe20008000000 */
        /* <DEDUP_REMOVED lines=8> */
.L_x_16:
[----:B------:R-:W1:Y:S01]  /*5450*/  SYNCS.PHASECHK.TRANS64.TRYWAIT P2, [UR8+0x7010], RZ ;  /* 0x007010ffff0075a7 */ /* 0x000e620008041108 */
[----:B------:R-:W-:Y:S02]  /*5460*/  SEL R48, RZ, 0x1, !P4 ;  /* 0x00000001ff307807 */ /* 0x000fe40006000000 */
[----:B------:R-:W-:Y:S02]  /*5470*/  SEL R67, RZ, 0x1fffe, !P5 ;  /* 0x0001fffeff437807 */ /* 0x000fe40006800000 */
[-C--:B------:R-:W-:Y:S02]  /*5480*/  ISETP.GT.U32.AND P4, PT, R35, R68.reuse, PT ;  /* 0x000000442300720c */ /* 0x080fe40003f84070 */
[----:B------:R-:W-:Y:S02]  /*5490*/  ISETP.GT.U32.AND P5, PT, R31, R68, PT ;  /* 0x000000441f00720c */ /* 0x000fe40003fa4070 */
[----:B------:R-:W-:Y:S02]  /*54a0*/  ISETP.GT.U32.AND.EX P3, PT, R22, RZ, PT, P3 ;  /* 0x000000ff1600720c */ /* 0x000fe40003f64130 */
[----:B------:R-:W-:-:S02]  /*54b0*/  ISETP.GT.U32.AND.EX P1, PT, R24, RZ, PT, P1 ;  /* 0x000000ff1800720c */ /* 0x000fc40003f24110 */
[----:B------:R-:W-:Y:S02]  /*54c0*/  ISETP.GT.U32.AND.EX P4, PT, R28, RZ, PT, P4 ;  /* 0x000000ff1c00720c */ /* 0x000fe40003f84140 */
[----:B------:R-:W-:Y:S02]  /*54d0*/  ISETP.GT.U32.AND.EX P5, PT, R26, RZ, PT, P5 ;  /* 0x000000ff1a00720c */ /* 0x000fe40003fa4150 */
[----:B------:R-:W-:Y:S02]  /*54e0*/  SEL R55, RZ, 0x7fff8, !P3 ;  /* 0x0007fff8ff377807 */ /* 0x000fe40005800000 */
[----:B------:R-:W-:Y:S02]  /*54f0*/  ISETP.GT.U32.AND P3, PT, R81, R68, PT ;  /* 0x000000445100720c */ /* 0x000fe40003f64070 */
[----:B------:R-:W-:Y:S02]  /*5500*/  SEL R40, RZ, 0x4, !P1 ;  /* 0x00000004ff287807 */ /* 0x000fe40004800000 */
[----:B------:R-:W-:-:S02]  /*5510*/  SEL R50, RZ, 0x1, !P4 ;  /* 0x00000001ff327807 */ /* 0x000fc40006000000 */
[----:B------:R-:W-:Y:S02]  /*5520*/  SEL R81, RZ, 0x1fffe, !P5 ;  /* 0x0001fffeff517807 */ /* 0x000fe40006800000 */
[-C--:B------:R-:W-:Y:S02]  /*5530*/  ISETP.GT.U32.AND P1, PT, R149, R68.reuse, PT ;  /* 0x000000449500720c */ /* 0x080fe40003f24070 */
[-C--:B------:R-:W-:Y:S02]  /*5540*/  ISETP.GT.U32.AND P4, PT, R159, R68.reuse, PT ;  /* 0x000000449f00720c */ /* 0x080fe40003f84070 */
[----:B------:R-:W-:Y:S02]  /*5550*/  ISETP.GT.U32.AND P5, PT, R83, R68, PT ;  /* 0x000000445300720c */ /* 0x000fe40003fa4070 */
[----:B------:R-:W-:Y:S02]  /*5560*/  ISETP.GT.U32.AND.EX P1, PT, R52, RZ, PT, P1 ;  /* 0x000000ff3400720c */ /* 0x000fe40003f24110 */
[----:B------:R-:W-:-:S02]  /*5570*/  ISETP.GT.U32.AND.EX P3, PT, R32, RZ, PT, P3 ;  /* 0x000000ff2000720c */ /* 0x000fc40003f64130 */
[----:B------:R-:W-:Y:S02]  /*5580*/  ISETP.GT.U32.AND.EX P4, PT, R64, RZ, PT, P4 ;  /* 0x000000ff4000720c */ /* 0x000fe40003f84140 */
[----:B------:R-:W-:Y:S02]  /*5590*/  ISETP.GT.U32.AND.EX P5, PT, R54, RZ, PT, P5 ;  /* 0x000000ff3600720c */ /* 0x000fe40003fa4150 */
[----:B------:R-:W-:Y:S02]  /*55a0*/  SEL R52, RZ, 0x4, !P1 ;  /* 0x00000004ff347807 */ /* 0x000fe40004800000 */
[----:B------:R-:W-:Y:S02]  /*55b0*/  SEL R83, RZ, 0x7fff8, !P3 ;  /* 0x0007fff8ff537807 */ /* 0x000fe40005800000 */
[----:B------:R-:W-:Y:S02]  /*55c0*/  SEL R54, RZ, 0x1fffe, !P4 ;  /* 0x0001fffeff367807 */ /* 0x000fe40006000000 */
[----:B------:R-:W-:-:S02]  /*55d0*/  SEL R64, RZ, 0x4, !P5 ;  /* 0x00000004ff407807 */ /* 0x000fc40006800000 */
[-C--:B------:R-:W-:Y:S02]  /*55e0*/  ISETP.GT.U32.AND P1, PT, R161, R68.reuse, PT ;  /* 0x00000044a100720c */ /* 0x080fe40003f24070 */
[-C--:B------:R-:W-:Y:S02]  /*55f0*/  ISETP.GT.U32.AND P3, PT, R19, R68.reuse, PT ;  /* 0x000000441300720c */ /* 0x080fe40003f64070 */
[-C--:B------:R-:W-:Y:S02]  /*5600*/  ISETP.GT.U32.AND P4, PT, R17, R68.reuse, PT ;  /* 0x000000441100720c */ /* 0x080fe40003f84070 */
[----:B------:R-:W-:Y:S01]  /*5610*/  ISETP.GT.U32.AND P5, PT, R15, R68, PT ;  /* 0x000000440f00720c */ /* 0x000fe20003fa4070 */
[----:B-1----:R-:W-:-:S12]  /*5620*/  @!P2 BRA `(.L_x_17) ;  /* 0x0000004400e0a947 */ /* 0x002fd80003800000 */
.L_x_25:
[-C--:B------:R-:W-:Y:S01]  /*5630*/  ISETP.GT.U32.AND P2, PT, R13, R68.reuse, PT ;  /* 0x000000440d00720c */ /* 0x080fe20003f44070 */
[----:B------:R-:W-:Y:S01]  /*5640*/  BAR.SYNC.DEFER_BLOCKING 0x0 ;  /* 0x0000000000007b1d */ /* 0x000fe20000010000 */
[----:B------:R-:W-:Y:S01]  /*5650*/  ISETP.GT.U32.AND.EX P3, PT, R20, RZ, PT, P3 ;  /* 0x000000ff1400720c */ /* 0x000fe20003f64130 */
[----:B------:R-:W-:Y:S01]  /*5660*/  IMAD.IADD R48, R48, 0x1, R67 ;  /* 0x0000000130307824 */ /* 0x000fe200078e0243 */
[----:B------:R-:W-:Y:S02]  /*5670*/  ISETP.GT.U32.AND.EX P4, PT, R56, RZ, PT, P4 ;  /* 0x000000ff3800720c */ /* 0x000fe40003f84140 */
[----:B------:R-:W-:Y:S02]  /*5680*/  ISETP.GT.U32.AND.EX P5, PT, R66, RZ, PT, P5 ;  /* 0x000000ff4200720c */ /* 0x000fe40003fa4150 */
[----:B------:R-:W-:Y:S01]  /*5690*/  SEL R66, RZ, 0x1, !P4 ;  /* 0x00000001ff427807 */ /* 0x000fe20006000000 */
[----:B------:R-:W1:Y:S01]  /*56a0*/  LDTM.x32 R4, tmem[UR11+0x40] ;  /* 0x0000400b000479ee */ /* 0x000e6200082c0000 */
[----:B------:R-:W-:-:S02]  /*56b0*/  ISETP.GT.U32.AND P4, PT, R63, R68, PT ;  /* 0x000000443f00720c */ /* 0x000fc40003f84070 */
[----:B------:R-:W-:Y:S02]  /*56c0*/  SEL R149, RZ, 0x7fff8, !P3 ;  /* 0x0007fff8ff957807 */ /* 0x000fe40005800000 */
[----:B------:R-:W-:Y:S02]  /*56d0*/  ISETP.GT.U32.AND.EX P4, PT, R46, RZ, PT, P4 ;  /* 0x000000ff2e00720c */ /* 0x000fe40003f84140 */
[-C--:B------:R-:W-:Y:S02]  /*56e0*/  ISETP.GT.U32.AND P3, PT, R147, R68.reuse, PT ;  /* 0x000000449300720c */ /* 0x080fe40003f64070 */
[----:B------:R-:W-:Y:S02]  /*56f0*/  SEL R63, RZ, 0x1fffe, !P5 ;  /* 0x0001fffeff3f7807 */ /* 0x000fe40006800000 */
[----:B------:R-:W-:Y:S02]  /*5700*/  ISETP.GT.U32.AND P5, PT, R61, R68, PT ;  /* 0x000000443d00720c */ /* 0x000fe40003fa4070 */
[----:B------:R-:W-:Y:S01]  /*5710*/  ISETP.GT.U32.AND.EX P1, PT, R62, RZ, PT, P1 ;  /* 0x000000ff3e00720c */ /* 0x000fe20003f24110 */
[----:B------:R-:W-:Y:S01]  /*5720*/  IMAD.IADD R63, R66, 0x1, R63 ;  /* 0x00000001423f7824 */ /* 0x000fe200078e023f */
[----:B------:R-:W-:Y:S01]  /*5730*/  SHF.L.U32 R36, R36, 0x1f, RZ ;  /* 0x0000001f24247819 */ /* 0x000fe200000006ff */
[----:B------:R-:W2:Y:S01]  /*5740*/  @!P0 SYNCS.CCTL.IV [UR8+0x7010] ;  /* 0x00701000ff0089b1 */ /* 0x000ea20008000008 */
[----:B------:R-:W-:Y:S01]  /*5750*/  ISETP.GT.U32.AND.EX P3, PT, R44, RZ, PT, P3 ;  /* 0x000000ff2c00720c */ /* 0x000fe20003f64130 */
[----:B------:R-:W-:Y:S01]  /*5760*/  NOP ;  /* 0x0000000000007918 */ /* 0x000fe20000000000 */
[----:B------:R-:W-:-:S02]  /*5770*/  ISETP.GT.U32.AND.EX P5, PT, R58, RZ, PT, P5 ;  /* 0x000000ff3a00720c */ /* 0x000fc40003fa4150 */
[----:B------:R-:W-:Y:S02]  /*5780*/  LOP3.LUT R48, R48, 0x3, RZ, 0xc0, !PT ;  /* 0x0000000330307812 */ /* 0x000fe400078ec0ff */
[----:B------:R-:W-:Y:S01]  /*5790*/  LOP3.LUT R63, R63, 0x3, RZ, 0xc0, !PT ;  /* 0x000000033f3f7812 */ /* 0x000fe200078ec0ff */
[----:B-1----:R-:W-:Y:S01]  /*57a0*/  FMUL R5, R5, UR35 ;  /* 0x0000002305057c20 */ /* 0x002fe20008400000 */
[----:B------:R-:W-:Y:S01]  /*57b0*/  FMUL R7, R7, UR35 ;  /* 0x0000002307077c20 */ /* 0x000fe20008400000 */
[----:B------:R-:W-:Y:S01]  /*57c0*/  FMUL R6, R6, UR35 ;  /* 0x0000002306067c20 */ /* 0x000fe20008400000 */
[----:B--2---:R-:W1:Y:S01]  /*57d0*/  SYNCS.PHASECHK.TRANS64.TRYWAIT P6, [UR33], R36 ;  /* 0x00000024ff0075a7 */ /* 0x004e6200080c1121 */
[----:B------:R-:W-:Y:S01]  /*57e0*/  FMUL R8, R8, UR35 ;  /* 0x0000002308087c20 */ /* 0x000fe20008400000 */
[----:B------:R-:W-:Y:S01]  /*57f0*/  FSEL R56, R5, -INF , !P4 ;  /* 0xff80000005387808 */ /* 0x000fe20006000000 */
[----:B------:R-:W-:Y:S01]  /*5800*/  FMUL R9, R9, UR35 ;  /* 0x0000002309097c20 */ /* 0x000fe20008400000 */
[-C--:B------:R-:W-:Y:S01]  /*5810*/  ISETP.GT.U32.AND P4, PT, R59, R68.reuse, PT ;  /* 0x000000443b00720c */ /* 0x080fe20003f84070 */
[----:B------:R-:W-:Y:S01]  /*5820*/  FMUL R10, R10, UR35 ;  /* 0x000000230a0a7c20 */ /* 0x000fe20008400000 */
[----:B------:R-:W-:Y:S01]  /*5830*/  FSEL R5, R6, -INF , !P3 ;  /* 0xff80000006057808 */ /* 0x000fe20005800000 */
[----:B------:R-:W-:Y:S01]  /*5840*/  FMUL R13, R13, UR35 ;  /* 0x000000230d0d7c20 */ /* 0x000fe20008400000 */
[----:B------:R-:W-:Y:S01]  /*5850*/  ISETP.GT.U32.AND.EX P4, PT, R42, RZ, PT, P4 ;  /* 0x000000ff2a00720c */ /* 0x000fe20003f84140 */
[----:B------:R-:W-:Y:S01]  /*5860*/  FMUL R14, R14, UR35 ;  /* 0x000000230e0e7c20 */ /* 0x000fe20008400000 */
[----:B------:R-:W-:Y:S01]  /*5870*/  ISETP.GT.U32.AND P3, PT, R57, R68, PT ;  /* 0x000000443900720c */ /* 0x000fe20003f64070 */
[----:B------:R-:W-:Y:S01]  /*5880*/  FMUL R11, R11, UR35 ;  /* 0x000000230b0b7c20 */ /* 0x000fe20008400000 */
[----:B------:R-:W-:Y:S01]  /*5890*/  FSEL R58, R7, -INF , !P4 ;  /* 0xff800000073a7808 */ /* 0x000fe20006000000 */
[----:B------:R-:W-:Y:S01]  /*58a0*/  FMUL R15, R15, UR35 ;  /* 0x000000230f0f7c20 */ /* 0x000fe20008400000 */
[----:B------:R-:W-:Y:S01]  /*58b0*/  SEL R7, RZ, 0x1, !P1 ;  /* 0x00000001ff077807 */ /* 0x000fe20004800000 */
[----:B------:R-:W-:Y:S01]  /*58c0*/  FMUL R16, R16, UR35 ;  /* 0x0000002310107c20 */ /* 0x000fe20008400000 */
[----:B------:R-:W-:Y:S01]  /*58d0*/  ISETP.GT.U32.AND.EX P3, PT, R60, RZ, PT, P3 ;  /* 0x000000ff3c00720c */ /* 0x000fe20003f64130 */
[----:B------:R-:W-:Y:S01]  /*58e0*/  FMUL R12, R12, UR35 ;  /* 0x000000230c0c7c20 */ /* 0x000fe20008400000 */
[----:B------:R-:W-:-:S02]  /*58f0*/  IADD3 R7, PT, PT, R7, R54, RZ ;  /* 0x0000003607077210 */ /* 0x000fc40007ffe0ff */
[-C--:B------:R-:W-:Y:S02]  /*5900*/  ISETP.GT.U32.AND P4, PT, R43, R68.reuse, PT ;  /* 0x000000442b00720c */ /* 0x080fe40003f84070 */
[----:B------:R-:W-:Y:S02]  /*5910*/  LOP3.LUT R7, R7, 0x3, RZ, 0xc0, !PT ;  /* 0x0000000307077812 */ /* 0x000fe400078ec0ff */
[----:B------:R-:W-:Y:S02]  /*5920*/  FSEL R43, R8, -INF , !P3 ;  /* 0xff800000082b7808 */ /* 0x000fe40005800000 */
[----:B------:R-:W-:Y:S02]  /*5930*/  IADD3 R38, PT, PT, R48, R65, R38 ;  /* 0x0000004130267210 */ /* 0x000fe40007ffe026 */
[----:B------:R-:W-:Y:S02]  /*5940*/  ISETP.GT.U32.AND P3, PT, R53, R68, PT ;  /* 0x000000443500720c */ /* 0x000fe40003f64070 */
[----:B------:R-:W-:Y:S01]  /*5950*/  IADD3 R50, PT, PT, R50, R81, RZ ;  /* 0x0000005132327210 */ /* 0x000fe20007ffe0ff */
[----:B------:R-:W-:Y:S01]  /*5960*/  IMAD.SHL.U32 R6, R38, 0x100, RZ ;  /* 0x0000010026067824 */ /* 0x000fe200078e00ff */
[----:B------:R-:W-:-:S02]  /*5970*/  IADD3 R7, PT, PT, R7, R83, R52 ;  /* 0x0000005307077210 */ /* 0x000fc40007ffe034 */
[----:B------:R-:W-:Y:S02]  /*5980*/  ISETP.GT.U32.AND.EX P3, PT, R157, RZ, PT, P3 ;  /* 0x000000ff9d00720c */ /* 0x000fe40003f64130 */
[----:B------:R-:W-:Y:S02]  /*5990*/  IADD3 R64, PT, PT, R63, R149, R64 ;  /* 0x000000953f407210 */ /* 0x000fe40007ffe040 */
[----:B------:R-:W-:Y:S02]  /*59a0*/  LOP3.LUT R50, R50, 0x3, RZ, 0xc0, !PT ;  /* 0x0000000332327812 */ /* 0x000fe400078ec0ff */
[----:B------:R-:W-:Y:S02]  /*59b0*/  LOP3.LUT R7, R7, 0xf, RZ, 0xc0, !PT ;  /* 0x0000000f07077812 */ /* 0x000fe400078ec0ff */
[----:B------:R-:W-:Y:S02]  /*59c0*/  FSEL R60, R9, -INF , !P5 ;  /* 0xff800000093c7808 */ /* 0x000fe40006800000 */
[----:B------:R-:W-:-:S02]  /*59d0*/  ISETP.GT.U32.AND P5, PT, R45, R68, PT ;  /* 0x000000442d00720c */ /* 0x000fc40003fa4070 */
[----:B------:R-:W-:Y:S02]  /*59e0*/  FSEL R45, R10, -INF , !P3 ;  /* 0xff8000000a2d7808 */ /* 0x000fe40005800000 */
[----:B------:R-:W-:Y:S02]  /*59f0*/  ISETP.GT.U32.AND P3, PT, R51, R68, PT ;  /* 0x000000443300720c */ /* 0x000fe40003f64070 */
[----:B------:R-:W-:Y:S02]  /*5a00*/  IADD3 R55, PT, PT, R50, R55, R40 ;  /* 0x0000003732377210 */ /* 0x000fe40007ffe028 */
[----:B------:R-:W-:Y:S02]  /*5a10*/  LEA R7, R64, R7, 0x4 ;  /* 0x0000000740077211 */ /* 0x000fe400078e20ff */
[----:B------:R-:W-:Y:S02]  /*5a20*/  LOP3.LUT R6, R6, 0xf00, RZ, 0xe2, !PT ;  /* 0x00000f0006067812 */ /* 0x000fe400078ee2ff */
[----:B------:R-:W-:-:S02]  /*5a30*/  ISETP.GT.U32.AND.EX P4, PT, R153, RZ, PT, P4 ;  /* 0x000000ff9900720c */ /* 0x000fc40003f84140 */
[----:B------:R-:W-:Y:S02]  /*5a40*/  ISETP.GT.U32.AND.EX P3, PT, R154, RZ, PT, P3 ;  /* 0x000000ff9a00720c */ /* 0x000fe40003f64130 */
[----:B------:R-:W-:Y:S02]  /*5a50*/  LEA R6, R55, R6, 0xc ;  /* 0x0000000637067211 */ /* 0x000fe400078e60ff */
[----:B------:R-:W-:Y:S02]  /*5a60*/  LOP3.LUT R7, R7, 0xff, RZ, 0xc0, !PT ;  /* 0x000000ff07077812 */ /* 0x000fe400078ec0ff */
[----:B------:R-:W-:Y:S02]  /*5a70*/  ISETP.GT.U32.AND.EX P5, PT, R156, RZ, PT, P5 ;  /* 0x000000ff9c00720c */ /* 0x000fe40003fa4150 */
[----:B------:R-:W-:Y:S01]  /*5a80*/  FSEL R64, R13, -INF , !P3 ;  /* 0xff8000000d407808 */ /* 0x000fe20005800000 */
[----:B------:R-:W-:Y:S01]  /*5a90*/  IMAD.IADD R6, R6, 0x1, R7 ;  /* 0x0000000106067824 */ /* 0x000fe200078e0207 */
[----:B------:R-:W-:-:S02]  /*5aa0*/  FSEL R57, R14, -INF , !P4 ;  /* 0xff8000000e397808 */ /* 0x000fc40006000000 */
[-C--:B------:R-:W-:Y:S02]  /*5ab0*/  ISETP.GT.U32.AND P3, PT, R49, R68.reuse, PT ;  /* 0x000000443100720c */ /* 0x080fe40003f64070 */
[-C--:B------:R-:W-:Y:S02]  /*5ac0*/  ISETP.GT.U32.AND P4, PT, R41, R68.reuse, PT ;  /* 0x000000442900720c */ /* 0x080fe40003f84070 */
[----:B------:R-:W-:Y:S02]  /*5ad0*/  FSEL R62, R11, -INF , !P5 ;  /* 0xff8000000b3e7808 */ /* 0x000fe40006800000 */
[----:B------:R-:W-:Y:S02]  /*5ae0*/  ISETP.GT.U32.AND P5, PT, R47, R68, PT ;  /* 0x000000442f00720c */ /* 0x000fe40003fa4070 */
[----:B------:R-:W-:Y:S02]  /*5af0*/  ISETP.GT.U32.AND.EX P3, PT, R151, RZ, PT, P3 ;  /* 0x000000ff9700720c */ /* 0x000fe40003f64130 */
[----:B------:R-:W-:-:S02]  /*5b00*/  ISETP.GT.U32.AND.EX P4, PT, R152, RZ, PT, P4 ;  /* 0x000000ff9800720c */ /* 0x000fc40003f84140 */
[----:B------:R-:W-:Y:S02]  /*5b10*/  LOP3.LUT R59, R6, 0xffff, RZ, 0xc0, !PT ;  /* 0x0000ffff063b7812 */ /* 0x000fe400078ec0ff */
[----:B------:R-:W-:Y:S02]  /*5b20*/  ISETP.GT.U32.AND.EX P5, PT, R155, RZ, PT, P5 ;  /* 0x000000ff9b00720c */ /* 0x000fe40003fa4150 */
[----:B------:R-:W-:Y:S02]  /*5b30*/  FSEL R66, R15, -INF , !P3 ;  /* 0xff8000000f427808 */ /* 0x000fe40005800000 */
[----:B------:R-:W-:Y:S02]  /*5b40*/  FSEL R61, R16, -INF , !P4 ;  /* 0xff800000103d7808 */ /* 0x000fe40006000000 */
[-C--:B------:R-:W-:Y:S02]  /*5b50*/  ISETP.GT.U32.AND P3, PT, R39, R68.reuse, PT ;  /* 0x000000442700720c */ /* 0x080fe40003f64070 */
[----:B------:R-:W-:-:S02]  /*5b60*/  ISETP.GT.U32.AND P4, PT, R37, R68, PT ;  /* 0x000000442500720c */ /* 0x000fc40003f84070 */
[----:B------:R-:W-:Y:S02]  /*5b70*/  SHF.R.U32.HI R6, RZ, 0xf, R59 ;  /* 0x0000000fff067819 */ /* 0x000fe4000001163b */
[----:B------:R-:W-:Y:S02]  /*5b80*/  FSEL R47, R12, -INF , !P5 ;  /* 0xff8000000c2f7808 */ /* 0x000fe40006800000 */
[----:B------:R-:W-:Y:S02]  /*5b90*/  ISETP.GT.U32.AND.EX P2, PT, R150, RZ, PT, P2 ;  /* 0x000000ff9600720c */ /* 0x000fe40003f44120 */
[----:B------:R-:W-:Y:S02]  /*5ba0*/  ISETP.GT.U32.AND.EX P3, PT, R148, RZ, PT, P3 ;  /* 0x000000ff9400720c */ /* 0x000fe40003f64130 */
[----:B------:R-:W-:Y:S02]  /*5bb0*/  ISETP.GT.U32.AND.EX P4, PT, R146, RZ, PT, P4 ;  /* 0x000000ff9200720c */ /* 0x000fe40003f84140 */
[----:B------:R-:W-:Y:S01]  /*5bc0*/  LOP3.LUT P5, RZ, R6, 0x1, RZ, 0xc0, !PT ;  /* 0x0000000106ff7812 */ /* 0x000fe200078ac0ff */
[----:B-1----:R-:W-:-:S12]  /*5bd0*/  @!P6 BRA `(.L_x_18) ;  /* 0x000000400080e947 */ /* 0x002fd80003800000 */
.L_x_26:
[----:B------:R-:W-:Y:S01]  /*5be0*/  FMUL R17, R17, UR35 ;  /* 0x0000002311117c20 */ /* 0x000fe20008400000 */
[----:B------:R-:W-:Y:S01]  /*5bf0*/  FMUL R18, R18, UR35 ;  /* 0x0000002312127c20 */ /* 0x000fe20008400000 */
[----:B------:R-:W-:Y:S01]  /*5c00*/  SHF.R.U32.HI R6, RZ, 0xe, R59 ;  /* 0x0000000eff067819 */ /* 0x000fe2000001163b */
[----:B------:R-:W-:Y:S01]  /*5c10*/  IMAD.WIDE R36, R78, 0x2, R114 ;  /* 0x000000024e247825 */ /* 0x000fe200078e0272 */
[----:B------:R-:W-:Y:S02]  /*5c20*/  SHF.R.U32.HI R7, RZ, 0xd, R59 ;  /* 0x0000000dff077819 */ /* 0x000fe4000001163b */
[----:B------:R-:W-:Y:S02]  /*5c30*/  FSEL R63, R17, -INF , !P4 ;  /* 0xff800000113f7808 */ /* 0x000fe40006000000 */
[----:B------:R-:W-:Y:S01]  /*5c40*/  FSEL R18, R18, -INF , !P3 ;  /* 0xff80000012127808 */ /* 0x000fe20005800000 */
[----:B------:R-:W-:Y:S01]  /*5c50*/  IMAD.WIDE R8, R78, 0x2, R102 ;  /* 0x000000024e087825 */ /* 0x000fe200078e0266 */
[----:B------:R-:W-:Y:S01]  /*5c60*/  LOP3.LUT P4, RZ, R6, 0x1, RZ, 0xc0, !PT ;  /* 0x0000000106ff7812 */ /* 0x000fe2000788c0ff */
[----:B------:R-:W2:Y:S01]  /*5c70*/  LDG.E.U16 R36, desc[UR28][R36.64] ;  /* 0x0000001c24247981 */ /* 0x000ea2000c1e1500 */
[----:B------:R-:W-:Y:S01]  /*5c80*/  LOP3.LUT P3, RZ, R7, 0x1, RZ, 0xc0, !PT ;  /* 0x0000000107ff7812 */ /* 0x000fe2000786c0ff */
[----:B------:R-:W-:-:S02]  /*5c90*/  IMAD.WIDE R10, R78, 0x2, R98 ;  /* 0x000000024e0a7825 */ /* 0x000fc400078e0262 */
[----:B------:R-:W3:Y:S02]  /*5ca0*/  LDG.E.U16 R42, desc[UR28][R8.64] ;  /* 0x0000001c082a7981 */ /* 0x000ee4000c1e1500 */
[C---:B------:R-:W-:Y:S02]  /*5cb0*/  IMAD.WIDE R6, R78.reuse, 0x2, R94 ;  /* 0x000000024e067825 */ /* 0x040fe400078e025e */
[----:B------:R-:W4:Y:S02]  /*5cc0*/  LDG.E.U16 R44, desc[UR28][R10.64] ;  /* 0x0000001c0a2c7981 */ /* 0x000f24000c1e1500 */
[C---:B------:R-:W-:Y:S02]  /*5cd0*/  IMAD.WIDE R38, R78.reuse, 0x2, R110 ;  /* 0x000000024e267825 */ /* 0x040fe400078e026e */
[----:B------:R1:W5:Y:S02]  /*5ce0*/  LDG.E.U16 R46, desc[UR28][R6.64] ;  /* 0x0000001c062e7981 */ /* 0x000364000c1e1500 */
[----:B------:R-:W-:-:S02]  /*5cf0*/  IMAD.WIDE R40, R78, 0x2, R106 ;  /* 0x000000024e287825 */ /* 0x000fc400078e026a */
[----:B------:R-:W2:Y:S02]  /*5d00*/  LDG.E.U16 R38, desc[UR28][R38.64] ;  /* 0x0000001c26267981 */ /* 0x000ea4000c1e1500 */
[C---:B------:R-:W-:Y:S02]  /*5d10*/  IMAD.WIDE R48, R78.reuse, 0x2, R90 ;  /* 0x000000024e307825 */ /* 0x040fe400078e025a */
[----:B------:R-:W2:Y:S02]  /*5d20*/  LDG.E.U16 R40, desc[UR28][R40.64] ;  /* 0x0000001c28287981 */ /* 0x000ea4000c1e1500 */
[C---:B------:R-:W-:Y:S02]  /*5d30*/  IMAD.WIDE R50, R78.reuse, 0x2, R86 ;  /* 0x000000024e327825 */ /* 0x040fe400078e0256 */
[----:B------:R-:W2:Y:S02]  /*5d40*/  LDG.E.U16 R48, desc[UR28][R48.64] ;  /* 0x0000001c30307981 */ /* 0x000ea4000c1e1500 */
        /* <DEDUP_REMOVED lines=10> */
[C---:B-1----:R-:W-:Y:S02]  /*5df0*/  IMAD.WIDE R6, R78.reuse, 0x2, R92 ;  /* 0x000000024e067825 */ /* 0x042fe400078e025c */
[----:B------:R-:W2:Y:S02]  /*5e00*/  LDG.E.U16 R163, desc[UR28][R12.64] ;  /* 0x0000001c0ca37981 */ /* 0x000ea4000c1e1500 */
[----:B------:R-:W-:-:S02]  /*5e10*/  IMAD.WIDE R8, R78, 0x2, R88 ;  /* 0x000000024e087825 */ /* 0x000fc400078e0258 */
[----:B------:R1:W2:Y:S02]  /*5e20*/  LDG.E.U16 R165, desc[UR28][R6.64] ;  /* 0x0000001c06a57981 */ /* 0x0002a4000c1e1500 */
[----:B------:R-:W-:Y:S02]  /*5e30*/  IMAD.WIDE R10, R78, 0x2, R84 ;  /* 0x000000024e0a7825 */ /* 0x000fe400078e0254 */
[----:B------:R0:W2:Y:S04]  /*5e40*/  LDG.E.U16 R164, desc[UR28][R8.64] ;  /* 0x0000001c08a47981 */ /* 0x0000a8000c1e1500 */
[----:B------:R0:W2:Y:S01]  /*5e50*/  LDG.E.U16 R49, desc[UR28][R10.64] ;  /* 0x0000001c0a317981 */ /* 0x0000a2000c1e1500 */
[----:B------:R-:W-:Y:S01]  /*5e60*/  FMUL R21, R21, UR35 ;  /* 0x0000002315157c20 */ /* 0x000fe20008400000 */
[----:B------:R-:W-:-:S04]  /*5e70*/  FMUL R20, R20, UR35 ;  /* 0x0000002314147c20 */ /* 0x000fc80008400000 */
[----:B-1----:R-:W-:Y:S02]  /*5e80*/  FSEL R6, R21, -INF , !P4 ;  /* 0xff80000015067808 */ /* 0x002fe40006000000 */
[----:B------:R-:W-:Y:S02]  /*5e90*/  ISETP.GT.U32.AND P4, PT, R77, R68, PT ;  /* 0x000000444d00720c */ /* 0x000fe40003f84070 */
[----:B------:R-:W-:Y:S01]  /*5ea0*/  FSEL R12, R20, -INF , !P5 ;  /* 0xff800000140c7808 */ /* 0x000fe20006800000 */
[----:B------:R-:W-:Y:S01]  /*5eb0*/  FMUL R20, R4, UR35 ;  /* 0x0000002304147c20 */ /* 0x000fe20008400000 */
[----:B------:R-:W-:Y:S01]  /*5ec0*/  ISETP.GT.U32.AND.EX P4, PT, R3, RZ, PT, P4 ;  /* 0x000000ff0300720c */ /* 0x000fe20003f84140 */
[----:B------:R-:W-:Y:S01]  /*5ed0*/  FMUL R16, R19, UR35 ;  /* 0x0000002313107c20 */ /* 0x000fe20008400000 */
[----:B0-----:R-:W-:Y:S02]  /*5ee0*/  SHF.R.U32.HI R8, RZ, 0x9, R59 ;  /* 0x00000009ff087819 */ /* 0x001fe4000001163b */
[----:B------:R-:W-:-:S02]  /*5ef0*/  FSEL R20, R20, -INF , !P4 ;  /* 0xff80000014147808 */ /* 0x000fc40006000000 */
[----:B------:R-:W-:Y:S02]  /*5f00*/  SHF.R.U32.HI R19, RZ, 0xb, R59 ;  /* 0x0000000bff137819 */ /* 0x000fe4000001163b */
[----:B------:R-:W-:Y:S01]  /*5f10*/  LOP3.LUT P4, RZ, R8, 0x1, RZ, 0xc0, !PT ;  /* 0x0000000108ff7812 */ /* 0x000fe2000788c0ff */
[----:B------:R-:W-:Y:S01]  /*5f20*/  FMUL R8, R24, UR35 ;  /* 0x0000002318087c20 */ /* 0x000fe20008400000 */
[----:B------:R-:W-:Y:S02]  /*5f30*/  FMNMX3 R9, R20, R56, R5, !PT ;  /* 0x0000003814097276 */ /* 0x000fe40007800005 */
[----:B------:R-:W-:Y:S01]  /*5f40*/  LOP3.LUT P5, RZ, R19, 0x1, RZ, 0xc0, !PT ;  /* 0x0000000113ff7812 */ /* 0x000fe200078ac0ff */
[----:B------:R-:W-:Y:S01]  /*5f50*/  FMUL R22, R22, UR35 ;  /* 0x0000002316167c20 */ /* 0x000fe20008400000 */
[----:B------:R-:W-:Y:S02]  /*5f60*/  SHF.R.U32.HI R11, RZ, 0x7, R59 ;  /* 0x00000007ff0b7819 */ /* 0x000fe4000001163b */
[----:B------:R-:W-:-:S02]  /*5f70*/  FMNMX3 R9, R9, R58, R43, !PT ;  /* 0x0000003a09097276 */ /* 0x000fc4000780002b */
[----:B------:R-:W-:Y:S02]  /*5f80*/  SHF.R.U32.HI R7, RZ, 0xa, R59 ;  /* 0x0000000aff077819 */ /* 0x000fe4000001163b */
[----:B------:R-:W-:Y:S02]  /*5f90*/  FSEL R8, R8, -INF , !P5 ;  /* 0xff80000008087808 */ /* 0x000fe40006800000 */
[----:B------:R-:W-:Y:S02]  /*5fa0*/  LOP3.LUT P5, RZ, R11, 0x1, RZ, 0xc0, !PT ;  /* 0x000000010bff7812 */ /* 0x000fe400078ac0ff */
[----:B------:R-:W-:Y:S01]  /*5fb0*/  FMNMX3 R11, R9, R60, R45, !PT ;  /* 0x0000003c090b7276 */ /* 0x000fe2000780002d */
[----:B------:R-:W-:Y:S01]  /*5fc0*/  FMUL R9, R25, UR35 ;  /* 0x0000002319097c20 */ /* 0x000fe20008400000 */
[----:B------:R-:W-:Y:S02]  /*5fd0*/  FSEL R4, R22, -INF , !P3 ;  /* 0xff80000016047808 */ /* 0x000fe40005800000 */
[----:B------:R-:W-:-:S02]  /*5fe0*/  LOP3.LUT P3, RZ, R7, 0x1, RZ, 0xc0, !PT ;  /* 0x0000000107ff7812 */ /* 0x000fc4000786c0ff */
[----:B------:R-:W-:Y:S02]  /*5ff0*/  SHF.R.U32.HI R13, RZ, 0x6, R59 ;  /* 0x00000006ff0d7819 */ /* 0x000fe4000001163b */
[----:B------:R-:W-:Y:S02]  /*6000*/  FMNMX3 R11, R11, R62, R47, !PT ;  /* 0x0000003e0b0b7276 */ /* 0x000fe4000780002f */
[----:B------:R-:W-:Y:S02]  /*6010*/  FSEL R9, R9, -INF , !P3 ;  /* 0xff80000009097808 */ /* 0x000fe40005800000 */
[----:B------:R-:W-:Y:S02]  /*6020*/  LOP3.LUT P3, RZ, R13, 0x1, RZ, 0xc0, !PT ;  /* 0x000000010dff7812 */ /* 0x000fe4000786c0ff */
[----:B------:R-:W-:Y:S02]  /*6030*/  FMNMX3 R13, R11, R64, R57, !PT ;  /* 0x000000400b0d7276 */ /* 0x000fe40007800039 */
[----:B------:R-:W-:Y:S01]  /*6040*/  SHF.R.U32.HI R17, RZ, 0xc, R59 ;  /* 0x0000000cff117819 */ /* 0x000fe2000001163b */
[----:B------:R-:W-:Y:S01]  /*6050*/  FMUL R7, R23, UR35 ;  /* 0x0000002317077c20 */ /* 0x000fe20008400000 */
[----:B------:R-:W-:-:S02]  /*6060*/  FSEL R16, R16, -INF , !P2 ;  /* 0xff80000010107808 */ /* 0x000fc40005000000 */
[----:B------:R-:W-:Y:S02]  /*6070*/  FMNMX3 R13, R13, R66, R61, !PT ;  /* 0x000000420d0d7276 */ /* 0x000fe4000780003d */
[----:B------:R-:W-:Y:S02]  /*6080*/  LOP3.LUT P2, RZ, R17, 0x1, RZ, 0xc0, !PT ;  /* 0x0000000111ff7812 */ /* 0x000fe4000784c0ff */
[--C-:B------:R-:W-:Y:S01]  /*6090*/  SHF.R.U32.HI R10, RZ, 0x8, R59.reuse ;  /* 0x00000008ff0a7819 */ /* 0x100fe2000001163b */
[----:B------:R-:W-:Y:S01]  /*60a0*/  FMUL R11, R27, UR35 ;  /* 0x000000231b0b7c20 */ /* 0x000fe20008400000 */
[----:B------:R-:W-:Y:S02]  /*60b0*/  FMNMX3 R13, R13, R63, R18, !PT ;  /* 0x0000003f0d0d7276 */ /* 0x000fe40007800012 */
[----:B------:R-:W-:Y:S02]  /*60c0*/  FSEL R7, R7, -INF , !P2 ;  /* 0xff80000007077808 */ /* 0x000fe40005000000 */
[----:B------:R-:W-:Y:S01]  /*60d0*/  LOP3.LUT P2, RZ, R10, 0x1, RZ, 0xc0, !PT ;  /* 0x000000010aff7812 */ /* 0x000fe2000784c0ff */
[----:B------:R-:W-:Y:S01]  /*60e0*/  FMUL R10, R26, UR35 ;  /* 0x000000231a0a7c20 */ /* 0x000fe20008400000 */
[----:B------:R-:W-:-:S02]  /*60f0*/  SHF.R.U32.HI R15, RZ, 0x4, R59 ;  /* 0x00000004ff0f7819 */ /* 0x000fc4000001163b */
[----:B------:R-:W-:Y:S02]  /*6100*/  FMNMX3 R13, R13, R16, R12, !PT ;  /* 0x000000100d0d7276 */ /* 0x000fe4000780000c */
[----:B------:R-:W-:Y:S02]  /*6110*/  SHF.R.U32.HI R14, RZ, 0x5, R59 ;  /* 0x00000005ff0e7819 */ /* 0x000fe4000001163b */
[----:B------:R-:W-:Y:S02]  /*6120*/  FSEL R11, R11, -INF , !P2 ;  /* 0xff8000000b0b7808 */ /* 0x000fe40005000000 */
[----:B------:R-:W-:Y:S02]  /*6130*/  LOP3.LUT P2, RZ, R15, 0x1, RZ, 0xc0, !PT ;  /* 0x000000010fff7812 */ /* 0x000fe4000784c0ff */
[----:B------:R-:W-:Y:S02]  /*6140*/  FMNMX3 R15, R13, R6, R4, !PT ;  /* 0x000000060d0f7276 */ /* 0x000fe40007800004 */
[----:B------:R-:W-:-:S02]  /*6150*/  FSEL R10, R10, -INF , !P4 ;  /* 0xff8000000a0a7808 */ /* 0x000fc40006000000 */
[----:B------:R-:W-:Y:S01]  /*6160*/  LOP3.LUT P4, RZ, R14, 0x1, RZ, 0xc0, !PT ;  /* 0x000000010eff7812 */ /* 0x000fe2000788c0ff */
[----:B------:R-:W-:Y:S01]  /*6170*/  FMUL R14, R28, UR35 ;  /* 0x000000231c0e7c20 */ /* 0x000fe20008400000 */
[----:B------:R-:W-:Y:S02]  /*6180*/  FMNMX3 R15, R15, R7, R8, !PT ;  /* 0x000000070f0f7276 */ /* 0x000fe40007800008 */
[--C-:B------:R-:W-:Y:S01]  /*6190*/  SHF.R.U32.HI R17, RZ, 0x3, R59.reuse ;  /* 0x00000003ff117819 */ /* 0x100fe2000001163b */
[----:B------:R-:W-:Y:S01]  /*61a0*/  FMUL R22, R29, UR35 ;  /* 0x000000231d167c20 */ /* 0x000fe20008400000 */
[----:B------:R-:W-:Y:S01]  /*61b0*/  FMUL R13, R30, UR35 ;  /* 0x000000231e0d7c20 */ /* 0x000fe20008400000 */
[----:B------:R-:W-:Y:S02]  /*61c0*/  FSEL R14, R14, -INF , !P5 ;  /* 0xff8000000e0e7808 */ /* 0x000fe40006800000 */
[----:B------:R-:W-:Y:S02]  /*61d0*/  FMNMX3 R19, R15, R9, R10, !PT ;  /* 0x000000090f137276 */ /* 0x000fe4000780000a */
[----:B------:R-:W-:Y:S01]  /*61e0*/  LOP3.LUT P5, RZ, R17, 0x1, RZ, 0xc0, !PT ;  /* 0x0000000111ff7812 */ /* 0x000fe200078ac0ff */
[----:B------:R-:W-:Y:S01]  /*61f0*/  FMUL R15, R31, UR35 ;  /* 0x000000231f0f7c20 */ /* 0x000fe20008400000 */
[--C-:B------:R-:W-:Y:S01]  /*6200*/  SHF.R.U32.HI R17, RZ, 0x2, R59.reuse ;  /* 0x00000002ff117819 */ /* 0x100fe2000001163b */
[----:B------:R-:W-:Y:S01]  /*6210*/  FMUL R24, R32, UR35 ;  /* 0x0000002320187c20 */ /* 0x000fe20008400000 */
[----:B------:R-:W-:-:S02]  /*6220*/  SHF.R.U32.HI R59, RZ, 0x1, R59 ;  /* 0x00000001ff3b7819 */ /* 0x000fc4000001163b */
[----:B------:R-:W-:Y:S02]  /*6230*/  FSEL R22, R22, -INF , !P3 ;  /* 0xff80000016167808 */ /* 0x000fe40005800000 */
[----:B------:R-:W-:Y:S02]  /*6240*/  FSEL R13, R13, -INF , !P4 ;  /* 0xff8000000d0d7808 */ /* 0x000fe40006000000 */
[----:B------:R-:W-:Y:S01]  /*6250*/  FMNMX3 R19, R19, R11, R14, !PT ;  /* 0x0000000b13137276 */ /* 0x000fe2000780000e */
[----:B------:R-:W-:Y:S01]  /*6260*/  FMUL R26, R34, UR35 ;  /* 0x00000023221a7c20 */ /* 0x000fe20008400000 */
[----:B------:R-:W-:Y:S01]  /*6270*/  LOP3.LUT P3, RZ, R17, 0x1, RZ, 0xc0, !PT ;  /* 0x0000000111ff7812 */ /* 0x000fe2000786c0ff */
[----:B------:R-:W-:Y:S01]  /*6280*/  FMUL R17, R33, UR35 ;  /* 0x0000002321117c20 */ /* 0x000fe20008400000 */
[----:B------:R-:W-:Y:S02]  /*6290*/  LOP3.LUT P4, RZ, R59, 0x1, RZ, 0xc0, !PT ;  /* 0x000000013bff7812 */ /* 0x000fe4000788c0ff */
[----:B------:R-:W-:-:S02]  /*62a0*/  FSEL R15, R15, -INF , !P2 ;  /* 0xff8000000f0f7808 */ /* 0x000fc40005000000 */
[----:B------:R-:W-:Y:S02]  /*62b0*/  FSEL R24, R24, -INF , !P5 ;  /* 0xff80000018187808 */ /* 0x000fe40006800000 */
[----:B------:R-:W-:Y:S01]  /*62c0*/  FMNMX3 R21, R19, R22, R13, !PT ;  /* 0x0000001613157276 */ /* 0x000fe2000780000d */
[----:B------:R-:W-:Y:S01]  /*62d0*/  FMUL R19, R35, UR35 ;  /* 0x0000002323137c20 */ /* 0x000fe20008400000 */
[----:B------:R-:W-:Y:S02]  /*62e0*/  FSEL R17, R17, -INF , !P3 ;  /* 0xff80000011117808 */ /* 0x000fe40005800000 */
[----:B------:R-:W-:Y:S02]  /*62f0*/  FSEL R26, R26, -INF , !P4 ;  /* 0xff8000001a1a7808 */ /* 0x000fe40006000000 */
[----:B------:R-:W-:Y:S02]  /*6300*/  FMNMX3 R21, R21, R15, R24, !PT ;  /* 0x0000000f15157276 */ /* 0x000fe40007800018 */
[----:B------:R-:W-:-:S02]  /*6310*/  FSEL R19, R19, -INF , !P1 ;  /* 0xff80000013137808 */ /* 0x000fc40004800000 */
[----:B------:R-:W-:-:S04]  /*6320*/  FMNMX3 R21, R21, R17, R26, !PT ;  /* 0x0000001115157276 */ /* 0x000fc8000780001a */
[----:B------:R-:W-:-:S05]  /*6330*/  FMNMX3 R159, R21, R19, R160, !PT ;  /* 0x00000013159f7276 */ /* 0x000fca00078000a0 */
[--C-:B------:R-:W-:Y:S01]  /*6340*/  FADD R20, R20, -R159.reuse ;  /* 0x8000009f14147221 */ /* 0x100fe20000000000 */
[--C-:B------:R-:W-:Y:S01]  /*6350*/  FADD R56, R56, -R159.reuse ;  /* 0x8000009f38387221 */ /* 0x100fe20000000000 */
[--C-:B------:R-:W-:Y:S02]  /*6360*/  FADD R21, R5, -R159.reuse ;  /* 0x8000009f05157221 */ /* 0x100fe40000000000 */
[----:B------:R-:W-:Y:S01]  /*6370*/  FMUL R20, R20, 1.4426950216293334961 ;  /* 0x3fb8aa3b14147820 */ /* 0x000fe20000400000 */
[----:B------:R-:W-:Y:S01]  /*6380*/  FMUL R56, R56, 1.4426950216293334961 ;  /* 0x3fb8aa3b38387820 */ /* 0x000fe20000400000 */
[----:B------:R-:W-:Y:S01]  /*6390*/  FMUL R21, R21, 1.4426950216293334961 ;  /* 0x3fb8aa3b15157820 */ /* 0x000fe20000400000 */
[--C-:B------:R-:W-:Y:S02]  /*63a0*/  FADD R58, R58, -R159.reuse ;  /* 0x8000009f3a3a7221 */ /* 0x100fe40000000000 */
[----:B------:R-:W-:Y:S01]  /*63b0*/  MUFU.EX2 R5, R56 ;  /* 0x0000003800057308 */ /* 0x000fe20000000800 */
[----:B------:R-:W-:Y:S01]  /*63c0*/  FADD R43, R43, -R159 ;  /* 0x8000009f2b2b7221 */ /* 0x000fe20000000000 */
[----:B------:R-:W-:-:S06]  /*63d0*/  FMUL R28, R58, 1.4426950216293334961 ;  /* 0x3fb8aa3b3a1c7820 */ /* 0x000fcc0000400000 */
[----:B------:R-:W0:Y:S01]  /*63e0*/  MUFU.EX2 R20, R20 ;  /* 0x0000001400147308 */ /* 0x000e220000000800 */
[----:B------:R-:W-:Y:S01]  /*63f0*/  FMUL R23, R43, 1.4426950216293334961 ;  /* 0x3fb8aa3b2b177820 */ /* 0x000fe20000400000 */
[--C-:B------:R-:W-:Y:S01]  /*6400*/  FADD R60, R60, -R159.reuse ;  /* 0x8000009f3c3c7221 */ /* 0x100fe20000000000 */
[----:B------:R-:W-:-:S05]  /*6410*/  FADD R4, R4, -R159 ;  /* 0x8000009f04047221 */ /* 0x000fca0000000000 */
[----:B------:R-:W1:Y:S01]  /*6420*/  MUFU.EX2 R21, R21 ;  /* 0x0000001500157308 */ /* 0x000e620000000800 */
[----:B------:R-:W-:Y:S01]  /*6430*/  FMUL R30, R60, 1.4426950216293334961 ;  /* 0x3fb8aa3b3c1e7820 */ /* 0x000fe20000400000 */
[--C-:B------:R-:W-:Y:S01]  /*6440*/  FADD R45, R45, -R159.reuse ;  /* 0x8000009f2d2d7221 */ /* 0x100fe20000000000 */
[----:B------:R-:W-:Y:S01]  /*6450*/  FMUL R4, R4, 1.4426950216293334961 ;  /* 0x3fb8aa3b04047820 */ /* 0x000fe20000400000 */
[----:B------:R-:W-:-:S04]  /*6460*/  FADD R7, R7, -R159 ;  /* 0x8000009f07077221 */ /* 0x000fc80000000000 */
[----:B------:R-:W0:Y:S01]  /*6470*/  MUFU.EX2 R28, R28 ;  /* 0x0000001c001c7308 */ /* 0x000e220000000800 */
[----:B------:R-:W-:Y:S01]  /*6480*/  FMUL R25, R45, 1.4426950216293334961 ;  /* 0x3fb8aa3b2d197820 */ /* 0x000fe20000400000 */
[----:B------:R-:W-:Y:S01]  /*6490*/  FADD R62, R62, -R159 ;  /* 0x8000009f3e3e7221 */ /* 0x000fe20000000000 */
[----:B------:R-:W-:-:S05]  /*64a0*/  FMUL R7, R7, 1.4426950216293334961 ;  /* 0x3fb8aa3b07077820 */ /* 0x000fca0000400000 */
[----:B------:R-:W0:Y:S01]  /*64b0*/  MUFU.EX2 R23, R23 ;  /* 0x0000001700177308 */ /* 0x000e220000000800 */
[----:B------:R-:W-:Y:S01]  /*64c0*/  FMUL R32, R62, 1.4426950216293334961 ;  /* 0x3fb8aa3b3e207820 */ /* 0x000fe20000400000 */
[----:B------:R-:W-:-:S06]  /*64d0*/  FADD R47, R47, -R159 ;  /* 0x8000009f2f2f7221 */ /* 0x000fcc0000000000 */
[----:B------:R-:W0:Y:S01]  /*64e0*/  MUFU.EX2 R30, R30 ;  /* 0x0000001e001e7308 */ /* 0x000e220000000800 */
[----:B------:R-:W-:Y:S01]  /*64f0*/  FMUL R29, R47, 1.4426950216293334961 ;  /* 0x3fb8aa3b2f1d7820 */ /* 0x000fe20000400000 */
[----:B------:R-:W-:-:S06]  /*6500*/  FADD R64, R64, -R159 ;  /* 0x8000009f40407221 */ /* 0x000fcc0000000000 */
[----:B------:R0:W-:Y:S02]  /*6510*/  MUFU.EX2 R158, R4 ;  /* 0x00000004009e7308 */ /* 0x0001e40000000800 */
[----:B0-----:R-:W-:-:S06]  /*6520*/  FADD R4, R20, R5 ;  /* 0x0000000514047221 */ /* 0x001fcc0000000000 */
[----:B------:R-:W0:Y:S01]  /*6530*/  MUFU.EX2 R25, R25 ;  /* 0x0000001900197308 */ /* 0x000e220000000800 */
[----:B------:R-:W-:Y:S01]  /*6540*/  FMUL R52, R64, 1.4426950216293334961 ;  /* 0x3fb8aa3b40347820 */ /* 0x000fe20000400000 */
[----:B------:R-:W-:-:S06]  /*6550*/  FADD R57, R57, -R159 ;  /* 0x8000009f39397221 */ /* 0x000fcc0000000000 */
[----:B------:R1:W-:Y:S02]  /*6560*/  MUFU.EX2 R155, R7 ;  /* 0x00000007009b7308 */ /* 0x0003e40000000800 */
[----:B-1----:R-:W-:-:S06]  /*6570*/  FADD R7, R21, R4 ;  /* 0x0000000415077221 */ /* 0x002fcc0000000000 */
[----:B------:R-:W1:Y:S01]  /*6580*/  MUFU.EX2 R32, R32 ;  /* 0x0000002000207308 */ /* 0x000e620000000800 */
[----:B------:R-:W-:Y:S01]  /*6590*/  FADD R4, R28, R7 ;  /* 0x000000071c047221 */ /* 0x000fe20000000000 */
[----:B------:R-:W-:Y:S01]  /*65a0*/  FMUL R31, R57, 1.4426950216293334961 ;  /* 0x3fb8aa3b391f7820 */ /* 0x000fe20000400000 */
[----:B------:R-:W-:Y:S02]  /*65b0*/  FADD R66, R66, -R159 ;  /* 0x8000009f42427221 */ /* 0x000fe40000000000 */
[----:B------:R-:W-:-:S03]  /*65c0*/  FADD R7, R23, R4 ;  /* 0x0000000417077221 */ /* 0x000fc60000000000 */
[----:B------:R-:W1:Y:S01]  /*65d0*/  MUFU.EX2 R29, R29 ;  /* 0x0000001d001d7308 */ /* 0x000e620000000800 */
[----:B------:R-:W-:Y:S01]  /*65e0*/  FMUL R54, R66, 1.4426950216293334961 ;  /* 0x3fb8aa3b42367820 */ /* 0x000fe20000400000 */
[----:B------:R-:W-:Y:S01]  /*65f0*/  FADD R61, R61, -R159 ;  /* 0x8000009f3d3d7221 */ /* 0x000fe20000000000 */
[----:B------:R-:W-:-:S05]  /*6600*/  FADD R4, R30, R7 ;  /* 0x000000071e047221 */ /* 0x000fca0000000000 */
[----:B------:R-:W3:Y:S01]  /*6610*/  MUFU.EX2 R52, R52 ;  /* 0x0000003400347308 */ /* 0x000ee20000000800 */
[----:B0-----:R-:W-:Y:S01]  /*6620*/  FADD R7, R25, R4 ;  /* 0x0000000419077221 */ /* 0x001fe20000000000 */
[----:B------:R-:W-:Y:S01]  /*6630*/  FMUL R33, R61, 1.4426950216293334961 ;  /* 0x3fb8aa3b3d217820 */ /* 0x000fe20000400000 */
[----:B------:R-:W-:-:S05]  /*6640*/  FADD R63, R63, -R159 ;  /* 0x8000009f3f3f7221 */ /* 0x000fca0000000000 */
[----:B------:R-:W0:Y:S01]  /*6650*/  MUFU.EX2 R31, R31 ;  /* 0x0000001f001f7308 */ /* 0x000e220000000800 */
[----:B------:R-:W-:Y:S01]  /*6660*/  FADD R27, R18, -R159 ;  /* 0x8000009f121b7221 */ /* 0x000fe20000000000 */
[----:B-1----:R-:W-:Y:S01]  /*6670*/  FADD R4, R32, R7 ;  /* 0x0000000720047221 */ /* 0x002fe20000000000 */
[--C-:B------:R-:W-:Y:S01]  /*6680*/  FADD R16, R16, -R159.reuse ;  /* 0x8000009f10107221 */ /* 0x100fe20000000000 */
[--C-:B------:R-:W-:Y:S01]  /*6690*/  FADD R12, R12, -R159.reuse ;  /* 0x8000009f0c0c7221 */ /* 0x100fe20000000000 */
[----:B------:R-:W-:-:S03]  /*66a0*/  FADD R6, R6, -R159 ;  /* 0x8000009f06067221 */ /* 0x000fc60000000000 */
[----:B------:R-:W1:Y:S01]  /*66b0*/  MUFU.EX2 R54, R54 ;  /* 0x0000003600367308 */ /* 0x000e620000000800 */
[--C-:B------:R-:W-:Y:S01]  /*66c0*/  FADD R8, R8, -R159.reuse ;  /* 0x8000009f08087221 */ /* 0x100fe20000000000 */
        /* <DEDUP_REMOVED lines=10> */
[----:B------:R-:W-:Y:S01]  /*6770*/  FADD R19, R19, -R159 ;  /* 0x8000009f13137221 */ /* 0x000fe20000000000 */
[----:B------:R-:W0:Y:S01]  /*6780*/  MUFU.EX2 R33, R33 ;  /* 0x0000002100217308 */ /* 0x000e220000000800 */
[----:B------:R-:W-:Y:S01]  /*6790*/  FMUL R63, R63, 1.4426950216293334961 ;  /* 0x3fb8aa3b3f3f7820 */ /* 0x000fe20000400000 */
[----:B------:R-:W-:Y:S01]  /*67a0*/  FMUL R27, R27, 1.4426950216293334961 ;  /* 0x3fb8aa3b1b1b7820 */ /* 0x000fe20000400000 */
[----:B------:R-:W-:Y:S01]  /*67b0*/  FADD R7, R29, R4 ;  /* 0x000000041d077221 */ /* 0x000fe20000000000 */
[----:B------:R-:W-:Y:S01]  /*67c0*/  FMUL R16, R16, 1.4426950216293334961 ;  /* 0x3fb8aa3b10107820 */ /* 0x000fe20000400000 */
        /* <DEDUP_REMOVED lines=14> */
[----:B------:R-:W1:Y:S01]  /*68b0*/  MUFU.EX2 R18, R63 ;  /* 0x0000003f00127308 */ /* 0x000e620000000800 */
[----:B---3--:R-:W-:-:S04]  /*68c0*/  FADD R4, R52, R7 ;  /* 0x0000000734047221 */ /* 0x008fc80000000000 */
[----:B0-----:R-:W-:-:S03]  /*68d0*/  FADD R7, R31, R4 ;  /* 0x000000041f077221 */ /* 0x001fc60000000000 */
[----:B------:R-:W-:Y:S08]  /*68e0*/  MUFU.EX2 R27, R27 ;  /* 0x0000001b001b7308 */ /* 0x000ff00000000800 */
[----:B------:R-:W0:Y:S08]  /*68f0*/  MUFU.EX2 R34, R16 ;  /* 0x0000001000227308 */ /* 0x000e300000000800 */
[----:B------:R-:W-:Y:S08]  /*6900*/  MUFU.EX2 R162, R12 ;  /* 0x0000000c00a27308 */ /* 0x000ff00000000800 */
[----:B------:R-:W3:Y:S08]  /*6910*/  MUFU.EX2 R157, R6 ;  /* 0x00000006009d7308 */ /* 0x000ef00000000800 */
[----:B------:R1:W-:Y:S08]  /*6920*/  MUFU.EX2 R156, R8 ;  /* 0x00000008009c7308 */ /* 0x0003f00000000800 */
[----:B------:R-:W0:Y:S01]  /*6930*/  MUFU.EX2 R153, R9 ;  /* 0x0000000900997308 */ /* 0x000e220000000800 */
[----:B-1----:R-:W-:-:S07]  /*6940*/  FADD R8, R54, R7 ;  /* 0x0000000736087221 */ /* 0x002fce0000000000 */
[----:B------:R-:W-:Y:S08]  /*6950*/  MUFU.EX2 R154, R10 ;  /* 0x0000000a009a7308 */ /* 0x000ff00000000800 */
[----:B------:R1:W0:Y:S08]  /*6960*/  MUFU.EX2 R151, R11 ;  /* 0x0000000b00977308 */ /* 0x0002300000000800 */
[----:B------:R-:W-:Y:S08]  /*6970*/  MUFU.EX2 R152, R14 ;  /* 0x0000000e00987308 */ /* 0x000ff00000000800 */
[----:B------:R-:W0:Y:S08]  /*6980*/  MUFU.EX2 R149, R22 ;  /* 0x0000001600957308 */ /* 0x000e300000000800 */
[----:B------:R0:W-:Y:S08]  /*6990*/  MUFU.EX2 R150, R13 ;  /* 0x0000000d00967308 */ /* 0x0001f00000000800 */
[----:B------:R0:W0:Y:S08]  /*69a0*/  MUFU.EX2 R147, R15 ;  /* 0x0000000f00937308 */ /* 0x0000300000000800 */
[----:B------:R-:W-:Y:S08]  /*69b0*/  MUFU.EX2 R148, R24 ;  /* 0x0000001800947308 */ /* 0x000ff00000000800 */
[----:B------:R0:W0:Y:S08]  /*69c0*/  MUFU.EX2 R83, R17 ;  /* 0x0000001100537308 */ /* 0x0000300000000800 */
[----:B------:R-:W-:Y:S08]  /*69d0*/  MUFU.EX2 R146, R26 ;  /* 0x0000001a00927308 */ /* 0x000ff00000000800 */
[----:B------:R-:W0:Y:S01]  /*69e0*/  MUFU.EX2 R81, R19 ;  /* 0x0000001300517308 */ /* 0x000e220000000800 */
[----:B-1----:R-:W-:Y:S01]  /*69f0*/  FADD R11, R33, R8 ;  /* 0x00000008210b7221 */ /* 0x002fe20000000000 */
[----:B------:R-:W-:-:S03]  /*6a00*/  F2FP.BF16.F32.PACK_AB R4, R5, R20 ;  /* 0x000000140504723e */ /* 0x000fc600000010ff */
[C---:B------:R-:W-:Y:S01]  /*6a10*/  FADD R20, R18.reuse, R11 ;  /* 0x0000000b12147221 */ /* 0x040fe20000000000 */
[----:B------:R-:W-:Y:S02]  /*6a20*/  F2FP.BF16.F32.PACK_AB R10, R18, R33 ;  /* 0x00000021120a723e */ /* 0x000fe400000010ff */
[----:B------:R-:W-:Y:S02]  /*6a30*/  F2FP.BF16.F32.PACK_AB R5, R28, R21 ;  /* 0x000000151c05723e */ /* 0x000fe400000010ff */
[----:B------:R-:W-:Y:S02]  /*6a40*/  F2FP.BF16.F32.PACK_AB R6, R30, R23 ;  /* 0x000000171e06723e */ /* 0x000fe400000010ff */
[----:B------:R-:W-:Y:S02]  /*6a50*/  F2FP.BF16.F32.PACK_AB R7, R32, R25 ;  /* 0x000000192007723e */ /* 0x000fe400000010ff */
[----:B------:R-:W-:Y:S02]  /*6a60*/  F2FP.BF16.F32.PACK_AB R8, R52, R29 ;  /* 0x0000001d3408723e */ /* 0x000fe400000010ff */
[----:B------:R-:W-:-:S02]  /*6a70*/  F2FP.BF16.F32.PACK_AB R9, R54, R31 ;  /* 0x0000001f3609723e */ /* 0x000fc400000010ff */
[----:B0-----:R-:W-:Y:S01]  /*6a80*/  F2FP.BF16.F32.PACK_AB R11, R34, R27 ;  /* 0x0000001b220b723e */ /* 0x001fe200000010ff */
[----:B------:R-:W-:Y:S01]  /*6a90*/  FADD R27, R27, R20 ;  /* 0x000000141b1b7221 */ /* 0x000fe20000000000 */
[----:B---3--:R-:W-:Y:S02]  /*6aa0*/  F2FP.BF16.F32.PACK_AB R12, R157, R162 ;  /* 0x000000a29d0c723e */ /* 0x008fe400000010ff */
[----:B------:R-:W-:Y:S02]  /*6ab0*/  F2FP.BF16.F32.PACK_AB R13, R155, R158 ;  /* 0x0000009e9b0d723e */ /* 0x000fe400000010ff */
[----:B------:R-:W-:Y:S02]  /*6ac0*/  F2FP.BF16.F32.PACK_AB R14, R153, R156 ;  /* 0x0000009c990e723e */ /* 0x000fe400000010ff */
[----:B------:R-:W-:Y:S02]  /*6ad0*/  F2FP.BF16.F32.PACK_AB R15, R151, R154 ;  /* 0x0000009a970f723e */ /* 0x000fe400000010ff */
[----:B------:R-:W-:-:S02]  /*6ae0*/  F2FP.BF16.F32.PACK_AB R16, R149, R152 ;  /* 0x000000989510723e */ /* 0x000fc400000010ff */
[----:B------:R-:W-:Y:S02]  /*6af0*/  F2FP.BF16.F32.PACK_AB R17, R147, R150 ;  /* 0x000000969311723e */ /* 0x000fe400000010ff */
[----:B------:R-:W-:Y:S02]  /*6b00*/  F2FP.BF16.F32.PACK_AB R18, R83, R148 ;  /* 0x000000945312723e */ /* 0x000fe400000010ff */
[----:B------:R-:W-:Y:S01]  /*6b10*/  F2FP.BF16.F32.PACK_AB R19, R81, R146 ;  /* 0x000000925113723e */ /* 0x000fe200000010ff */
[----:B------:R-:W-:-:S03]  /*6b20*/  FADD R27, R34, R27 ;  /* 0x0000001b221b7221 */ /* 0x000fc60000000000 */
[----:B------:R0:W-:Y:S01]  /*6b30*/  STTM.x16 tmem[UR11+0x60], R4 ;  /* 0x00006004000079ed */ /* 0x0001e2000824000b */
[----:B--2---:R-:W-:Y:S01]  /*6b40*/  STS.U16 [R71+UR8+0x6000], R36 ;  /* 0x0060002447007988 */ /* 0x004fe20008000408 */
[----:B------:R-:W-:-:S03]  /*6b50*/  FADD R162, R162, R27 ;  /* 0x0000001ba2a27221 */ /* 0x000fc60000000000 */
[----:B------:R-:W-:Y:S04]  /*6b60*/  STS.U16 [R71+UR8+0x6200], R38 ;  /* 0x0062002647007988 */ /* 0x000fe80008000408 */
[----:B------:R-:W-:Y:S04]  /*6b70*/  STS.U16 [R71+UR8+0x6400], R40 ;  /* 0x0064002847007988 */ /* 0x000fe80008000408 */
[----:B------:R-:W-:Y:S04]  /*6b80*/  STS.U16 [R71+UR8+0x6600], R42 ;  /* 0x0066002a47007988 */ /* 0x000fe80008000408 */
[----:B----4-:R-:W-:Y:S04]  /*6b90*/  STS.U16 [R71+UR8+0x6800], R44 ;  /* 0x0068002c47007988 */ /* 0x010fe80008000408 */
[----:B-----5:R-:W-:Y:S04]  /*6ba0*/  STS.U16 [R71+UR8+0x6a00], R46 ;  /* 0x006a002e47007988 */ /* 0x020fe80008000408 */
[----:B------:R-:W-:Y:S04]  /*6bb0*/  STS.U16 [R71+UR8+0x6c00], R48 ;  /* 0x006c003047007988 */ /* 0x000fe80008000408 */
[----:B------:R-:W-:Y:S04]  /*6bc0*/  STS.U16 [R71+UR8+0x6e00], R50 ;  /* 0x006e003247007988 */ /* 0x000fe80008000408 */
[----:B------:R-:W-:Y:S01]  /*6bd0*/  STS.U16 [R70+UR8+0x6100], R37 ;  /* 0x0061002546007988 */ /* 0x000fe20008000408 */
[----:B0-----:R-:W-:-:S03]  /*6be0*/  FADD R4, -R159, R160 ;  /* 0x000000a09f047221 */ /* 0x001fc60000000100 */
[----:B------:R-:W-:Y:S04]  /*6bf0*/  STS.U16 [R70+UR8+0x6300], R39 ;  /* 0x0063002746007988 */ /* 0x000fe80008000408 */
[----:B------:R-:W-:Y:S01]  /*6c00*/  STS.U16 [R70+UR8+0x6500], R41 ;  /* 0x0065002946007988 */ /* 0x000fe20008000408 */
[----:B------:R-:W-:-:S03]  /*6c10*/  FMUL R160, R4, 1.4426950216293334961 ;  /* 0x3fb8aa3b04a07820 */ /* 0x000fc60000400000 */
[----:B------:R-:W-:Y:S04]  /*6c20*/  STS.U16 [R70+UR8+0x6700], R161 ;  /* 0x006700a146007988 */ /* 0x000fe80008000408 */
[----:B------:R-:W-:Y:S04]  /*6c30*/  STS.U16 [R70+UR8+0x6900], R163 ;  /* 0x006900a346007988 */ /* 0x000fe80008000408 */
[----:B------:R-:W-:Y:S04]  /*6c40*/  STS.U16 [R70+UR8+0x6b00], R165 ;  /* 0x006b00a546007988 */ /* 0x000fe80008000408 */
[----:B------:R-:W-:Y:S04]  /*6c50*/  STS.U16 [R70+UR8+0x6d00], R164 ;  /* 0x006d00a446007988 */ /* 0x000fe80008000408 */
[----:B------:R0:W-:Y:S01]  /*6c60*/  STS.U16 [R70+UR8+0x6f00], R49 ;  /* 0x006f003146007988 */ /* 0x0001e20008000408 */
[----:B------:R-:W1:Y:S02]  /*6c70*/  FENCE.VIEW.ASYNC.T ;  /* 0x00000000000073c6 */ /* 0x000e640000000200 */
[----:B-1----:R-:W-:Y:S06]  /*6c80*/  BAR.SYNC.DEFER_BLOCKING 0x0 ;  /* 0x0000000000007b1d */ /* 0x002fec0000010000 */
[----:B0-----:R-:W0:Y:S01]  /*6c90*/  LDTM.x64 R4, tmem[UR11] ;  /* 0x0000000b000479ee */ /* 0x001e220008340000 */
[----:B------:R-:W0:Y:S01]  /*6ca0*/  MUFU.EX2 R160, R160 ;  /* 0x000000a000a07308 */ /* 0x000e220000000800 */
[----:B------:R-:W-:Y:S01]  /*6cb0*/  NOP ;  /* 0x0000000000007918 */ /* 0x000fe20000000000 */
[C---:B0-----:R-:W-:Y:S01]  /*6cc0*/  FMUL R4, R160.reuse, R4 ;  /* 0x00000004a0047220 */ /* 0x041fe20000400000 */
        /* <DEDUP_REMOVED lines=63> */
[----:B------:R0:W-:Y:S01]  /*70c0*/  STTM.x64 tmem[UR11], R4 ;  /* 0x00000004000079ed */ /* 0x0001e2000834000b */
[----:B------:R-:W1:Y:S02]  /*70d0*/  FENCE.VIEW.ASYNC.T ;  /* 0x00000000000073c6 */ /* 0x000e640000000200 */
[----:B-1----:R-:W-:Y:S01]  /*70e0*/  BAR.SYNC.DEFER_BLOCKING 0x0 ;  /* 0x0000000000007b1d */ /* 0x002fe20000010000 */
[----:B------:R-:W-:-:S04]  /*70f0*/  FADD R157, R157, R162 ;  /* 0x000000a29d9d7221 */ /* 0x000fc80000000000 */
[----:B------:R-:W-:-:S04]  /*7100*/  FADD R158, R158, R157 ;  /* 0x0000009d9e9e7221 */ /* 0x000fc80000000000 */
[----:B------:R-:W-:-:S04]  /*7110*/  FADD R155, R155, R158 ;  /* 0x0000009e9b9b7221 */ /* 0x000fc80000000000 */
[----:B------:R-:W-:-:S04]  /*7120*/  FADD R156, R156, R155 ;  /* 0x0000009b9c9c7221 */ /* 0x000fc80000000000 */
[----:B------:R-:W-:Y:S01]  /*7130*/  FADD R153, R153, R156 ;  /* 0x0000009c99997221 */ /* 0x000fe20000000000 */
[----:B------:R1:W-:Y:S06]  /*7140*/  MEMBAR.ALL.CTA ;  /* 0x0000000000007992 */ /* 0x0003ec0000008000 */
[----:B-1----:R-:W1:Y:S01]  /*7150*/  FENCE.VIEW.ASYNC.S ;  /* 0x00000000000073c6 */ /* 0x002e620000000000 */
[----:B------:R-:W-:-:S04]  /*7160*/  FADD R154, R154, R153 ;  /* 0x000000999a9a7221 */ /* 0x000fc80000000000 */
[----:B------:R-:W-:-:S04]  /*7170*/  FADD R151, R151, R154 ;  /* 0x0000009a97977221 */ /* 0x000fc80000000000 */
[----:B------:R-:W-:-:S04]  /*7180*/  FADD R152, R152, R151 ;  /* 0x0000009798987221 */ /* 0x000fc80000000000 */
[----:B------:R-:W-:-:S04]  /*7190*/  FADD R149, R149, R152 ;  /* 0x0000009895957221 */ /* 0x000fc80000000000 */
[----:B------:R-:W-:-:S04]  /*71a0*/  FADD R150, R150, R149 ;  /* 0x0000009596967221 */ /* 0x000fc80000000000 */
[----:B------:R-:W-:-:S04]  /*71b0*/  FADD R147, R147, R150 ;  /* 0x0000009693937221 */ /* 0x000fc80000000000 */
[----:B------:R-:W-:-:S04]  /*71c0*/  FADD R148, R148, R147 ;  /* 0x0000009394947221 */ /* 0x000fc80000000000 */
[----:B------:R-:W-:Y:S01]  /*71d0*/  FADD R83, R83, R148 ;  /* 0x0000009453537221 */ /* 0x000fe20000000000 */
[----:B------:R-:W-:-:S03]  /*71e0*/  ULEA UR33, UR32, UR8, 0x3 ;  /* 0x0000000820217291 */ /* 0x000fc6000f8e18ff */
[----:B------:R-:W-:Y:S01]  /*71f0*/  FADD R146, R146, R83 ;  /* 0x0000005392927221 */ /* 0x000fe20000000000 */
[----:B------:R-:W-:-:S03]  /*7200*/  UIADD3 UR33, UPT, UPT, UR33, 0x7000, URZ ;  /* 0x0000700021217890 */ /* 0x000fc6000fffe0ff */
[----:B------:R-:W-:Y:S01]  /*7210*/  FADD R81, R81, R146 ;  /* 0x0000009251517221 */ /* 0x000fe20000000000 */
[----:B0-----:R-:W-:Y:S01]  /*7220*/  MOV R36, R76 ;  /* 0x0000004c00247202 */ /* 0x001fe20000000f00 */
[----:B-1----:R-:W-:Y:S06]  /*7230*/  BAR.SYNC.DEFER_BLOCKING 0x0 ;  /* 0x0000000000007b1d */ /* 0x002fec0000010000 */
[----:B------:R-:W-:Y:S05]  /*7240*/  BRA.U UP1, `(.L_x_19) ;  /* 0x0000000101387547 */ /* 0x000fea000b800000 */
[----:B------:R-:W-:Y:S01]  /*7250*/  UIADD3 UR24, UPT, UPT, UR10, 0x68, URZ ;  /* 0x000000680a187890 */ /* 0x000fe2000fffe0ff */
[----:B------:R-:W-:Y:S01]  /*7260*/  UMOV UR20, UR4 ;  /* 0x0000000400147c82 */ /* 0x000fe20008000000 */
[----:B------:R-:W-:Y:S01]  /*7270*/  UMOV UR21, 0x80004020 ;  /* 0x8000402000157882 */ /* 0x000fe20000000000 */
[----:B------:R-:W-:Y:S01]  /*7280*/  UMOV UR22, 0x0 ;  /* 0x0000000000167882 */ /* 0x000fe20000000000 */
[----:B------:R-:W-:Y:S01]  /*7290*/  UMOV UR23, 0x8100490 ;  /* 0x0810049000177882 */ /* 0x000fe20000000000 */
[----:B------:R-:W-:Y:S01]  /*72a0*/  UMOV UR6, UR33 ;  /* 0x0000002100067c82 */ /* 0x000fe20008000000 */
[----:B------:R-:W-:Y:S01]  /*72b0*/  UMOV UR7, URZ ;  /* 0x000000ff00077c82 */ /* 0x000fe20008000000 */
[----:B------:R-:W-:Y:S01]  /*72c0*/  UMOV UR26, 0x0 ;  /* 0x00000000001a7882 */ /* 0x000fe20000000000 */
[----:B------:R-:W-:Y:S01]  /*72d0*/  UMOV UR27, 0x8100490 ;  /* 0x08100490001b7882 */ /* 0x000fe20000000000 */
[----:B------:R0:W-:Y:S01]  /*72e0*/  UTCHMMA tmem[UR13], gdesc[UR20], tmem[UR10], tmem[UR22], idesc[UR23], UPT ;  /* 0x00ff16140d0079ea */ /* 0x0001e2000b80000a */
[----:B------:R-:W-:Y:S01]  /*72f0*/  UMOV UR6, UR6 ;  /* 0x0000000600067c82 */ /* 0x000fe20008000000 */
[----:B------:R0:W-:Y:S01]  /*7300*/  UTCHMMA tmem[UR24], gdesc[UR18], tmem[UR10], tmem[UR26], idesc[UR27], UPT ;  /* 0x00ff1a12180079ea */ /* 0x0001e2000b80000a */
[----:B------:R0:W-:Y:S01]  /*7310*/  UTCBAR [UR6], URZ ;  /* 0x000000ff060073e9 */ /* 0x0001e200080000ff */
[----:B------:R-:W-:-:S02]  /*7320*/  NOP ;  /* 0x0000000000007918 */ /* 0x000fc40000000000 */
.L_x_19:
[----:B------:R-:W-:Y:S01]  /*7330*/  ISETP.GE.U32.AND P1, PT, R77, R82, PT ;  /* 0x000000524d00720c */ /* 0x000fe20003f26070 */
[----:B------:R-:W-:Y:S01]  /*7340*/  UIADD3 UR32, UPT, UPT, UR32, 0x1, URZ ;  /* 0x0000000120207890 */ /* 0x000fe2000fffe0ff */
[----:B------:R-:W-:Y:S01]  /*7350*/  IADD3 R78, PT, PT, R78, UR31, RZ ;  /* 0x0000001f4e4e7c10 */ /* 0x000fe2000fffe0ff */
[----:B------:R-:W-:Y:S01]  /*7360*/  FFMA R73, R160, R73, R81 ;  /* 0x00000049a0497223 */ /* 0x000fe20000000051 */
[----:B------:R-:W-:Y:S01]  /*7370*/  ISETP.GE.U32.AND.EX P1, PT, R3, RZ, PT, P1 ;  /* 0x000000ff0300720c */ /* 0x000fe20003f26110 */
[----:B------:R-:W-:Y:S01]  /*7380*/  UISETP.GT.AND UP2, UPT, UR32, 0x1, UPT ;  /* 0x000000012000788c */ /* 0x000fe2000bf44270 */
[----:B------:R-:W-:Y:S01]  /*7390*/  IMAD.IADD R79, R80, 0x1, R79 ;  /* 0x00000001504f7824 */ /* 0x000fe200078e024f */
[----:B------:R-:W-:Y:S02]  /*73a0*/  MOV R160, R159 ;  /* 0x0000009f00a07202 */ /* 0x000fe40000000f00 */
[----:B0-----:R-:W-:Y:S02]  /*73b0*/  USEL UR6, URZ, 0x1, !UP2 ;  /* 0x00000001ff067887 */ /* 0x001fe4000d000000 */
[----:B------:R-:W-:-:S04]  /*73c0*/  USEL UR32, UR32, URZ, !UP2 ;  /* 0x000000ff20207287 */ /* 0x000fc8000d000000 */
[----:B------:R-:W-:Y:S02]  /*73d0*/  LOP3.LUT R76, R76, UR6, RZ, 0x3c, !PT ;  /* 0x000000064c4c7c12 */ /* 0x000fe4000f8e3cff */
[----:B------:R-:W-:Y:S06]  /*73e0*/  @!P1 BRA `(.L_x_20) ;  /* 0xffffffd400a89947 */ /* 0x000fec000383ffff */
[----:B------:R-:W-:Y:S02]  /*73f0*/  ISETP.GE.AND P1, PT, R72, 0x1, PT ;  /* 0x000000014800780c */ /* 0x000fe40003f26270 */
[----:B------:R-:W-:-:S11]  /*7400*/  MOV R160, R159 ;  /* 0x0000009f00a07202 */ /* 0x000fd60000000f00 */
[----:B------:R-:W-:Y:S05]  /*7410*/  @!P1 BRA `(.L_x_15) ;  /* 0x0000000000109947 */ /* 0x000fea0003800000 */
[----:B------:R-:W-:-:S04]  /*7420*/  IMAD.U32 R2, R36, -0x80000000, RZ ;  /* 0x8000000024027824 */ /* 0x000fc800078e00ff */
[----:B------:R-:W0:Y:S02]  /*7430*/  SYNCS.PHASECHK.TRANS64.TRYWAIT P1, [UR33], R2 ;  /* 0x00000002ff0075a7 */ /* 0x000e240008021121 */
[----:B0-----:R-:W-:Y:S05]  /*7440*/  @!P1 BRA `(.L_x_21) ;  /* 0x0000002800709947 */ /* 0x001fea0003800000 */
.L_x_27:
[----:B------:R-:W-:-:S07]  /*7450*/  MOV R160, R159 ;  /* 0x0000009f00a07202 */ /* 0x000fce0000000f00 */
.L_x_15:
[----:B------:R-:W-:Y:S01]  /*7460*/  MOV R75, R73 ;  /* 0x00000049004b7202 */ /* 0x000fe20000000f00 */
[----:B0-----:R-:W-:Y:S01]  /*7470*/  HFMA2 R4, -RZ, RZ, 1.443359375, -0.2030029296875 ;  /* 0x3dc6b27fff047431 */ /* 0x001fe200000001ff */
[----:B------:R-:W-:Y:S01]  /*7480*/  BAR.SYNC.DEFER_BLOCKING 0x0 ;  /* 0x0000000000007b1d */ /* 0x000fe20000010000 */
[----:B------:R-:W-:Y:S02]  /*7490*/  ISETP.GE.U32.AND P6, PT, R0, 0x20, PT ;  /* 0x000000200000780c */ /* 0x000fe40003fc6070 */
[C---:B------:R-:W-:Y:S01]  /*74a0*/  FMUL R2, R75.reuse, 8388608 ;  /* 0x4b0000004b027820 */ /* 0x040fe20000400000 */
[C---:B------:R-:W-:Y:S02]  /*74b0*/  FSETP.GEU.AND P1, PT, R75.reuse, 1.175494350822287508e-38, PT ;  /* 0x008000004b00780b */ /* 0x040fe40003f2e000 */
[----:B------:R-:W-:Y:S01]  /*74c0*/  FSETP.GEU.AND P4, PT, |R75|, 1.175494350822287508e-38, PT ;  /* 0x008000004b00780b */ /* 0x000fe20003f8e200 */
[----:B------:R-:W0:Y:S01]  /*74d0*/  LDCU.64 UR4, c[0x0][0x3e0] ;  /* 0x00007c00ff0477ac */ /* 0x000e220008000a00 */
[----:B------:R-:W-:Y:S01]  /*74e0*/  FSEL R72, R2, R75, !P1 ;  /* 0x0000004b02487208 */ /* 0x000fe20004800000 */
[----:B------:R-:W1:Y:S03]  /*74f0*/  LDCU.64 UR6, c[0x0][0x3e0] ;  /* 0x00007c00ff0677ac */ /* 0x000e660008000a00 */
[C---:B------:R-:W-:Y:S01]  /*7500*/  ISETP.GE.U32.AND P2, PT, R72.reuse, 0x7f800000, PT ;  /* 0x7f8000004800780c */ /* 0x040fe20003f46070 */
[C---:B------:R-:W-:Y:S01]  /*7510*/  VIADD R2, R72.reuse, 0xc0cafb0d ;  /* 0xc0cafb0d48027836 */ /* 0x040fe20000000000 */
[----:B------:R-:W-:-:S04]  /*7520*/  FSETP.NEU.AND P3, PT, R72, RZ, PT ;  /* 0x000000ff4800720b */ /* 0x000fc80003f6d000 */
[----:B------:R-:W-:-:S04]  /*7530*/  LOP3.LUT R3, R2, 0xff800000, RZ, 0xc0, !PT ;  /* 0xff80000002037812 */ /* 0x000fc800078ec0ff */
[-C--:B------:R-:W-:Y:S01]  /*7540*/  IADD3 R2, PT, PT, R72, -R3.reuse, RZ ;  /* 0x8000000348027210 */ /* 0x080fe20007ffe0ff */
[----:B------:R-:W2:Y:S02]  /*7550*/  @!P0 SYNCS.CCTL.IV [UR8+0x7000] ;  /* 0x00700000ff0089b1 */ /* 0x000ea40008000008 */
[----:B--2---:R-:W-:Y:S01]  /*7560*/  BAR.SYNC.DEFER_BLOCKING 0x0 ;  /* 0x0000000000007b1d */ /* 0x004fe20000010000 */
[----:B------:R-:W-:Y:S01]  /*7570*/  I2FP.F32.S32 R3, R3 ;  /* 0x0000000300037245 */ /* 0x000fe20000201400 */
[----:B------:R-:W-:Y:S01]  /*7580*/  FADD R69, R2, -1 ;  /* 0xbf80000002457421 */ /* 0x000fe20000000000 */
[----:B0-----:R-:W-:Y:S02]  /*7590*/  UIMAD UR4, UR9, UR4, URZ ;  /* 0x00000004090472a4 */ /* 0x001fe4000f8e02ff */
[----:B-1----:R-:W-:Y:S01]  /*75a0*/  UIMAD UR6, UR9, UR6, URZ ;  /* 0x00000006090672a4 */ /* 0x002fe2000f8e02ff */
[C---:B------:R-:W-:Y:S02]  /*75b0*/  FFMA.FTZ R2, R69.reuse, R4, -0.16845393180847167969 ;  /* 0xbe2c7f3045027423 */ /* 0x040fe40000010004 */
[----:B------:R-:W0:Y:S01]  /*75c0*/  LDTM.x64 R4, tmem[UR11] ;  /* 0x0000000b000479ee */ /* 0x000e220008340000 */
[----:B------:R-:W-:Y:S01]  /*75d0*/  USHF.L.U32 UR11, UR4, 0x1, URZ ;  /* 0x00000001040b7899 */ /* 0x000fe200080006ff */
[----:B------:R-:W-:Y:S01]  /*75e0*/  FFMA.FTZ R2, R69, R2, 0.1716887056827545166 ;  /* 0x3e2fcf2a45027423 */ /* 0x000fe20000010002 */
[----:B------:R-:W-:-:S03]  /*75f0*/  USHF.L.U32 UR12, UR6, 0x1, URZ ;  /* 0x00000001060c7899 */ /* 0x000fc600080006ff */
[----:B------:R-:W-:-:S04]  /*7600*/  FFMA.FTZ R2, R69, R2, -0.17900948226451873779 ;  /* 0xbe374e4345027423 */ /* 0x000fc80000010002 */
[----:B------:R-:W-:-:S04]  /*7610*/  FFMA.FTZ R2, R69, R2, 0.20512372255325317383 ;  /* 0x3e520bf445027423 */ /* 0x000fc80000010002 */
[C---:B------:R-:W-:Y:S01]  /*7620*/  FFMA.FTZ R2, R69.reuse, R2, -0.24046532809734344482 ;  /* 0xbe763c8b45027423 */ /* 0x040fe20000010002 */
[----:B------:R-:W1:Y:S01]  /*7630*/  @!P0 SYNCS.CCTL.IV [UR8+0x7008] ;  /* 0x00700800ff0089b1 */ /* 0x000e620008000008 */
[----:B------:R-:W-:Y:S02]  /*7640*/  NOP ;  /* 0x0000000000007918 */ /* 0x000fe40000000000 */
[----:B------:R-:W-:-:S04]  /*7650*/  FFMA.FTZ R2, R69, R2, 0.28857114911079406738 ;  /* 0x3e93bf9945027423 */ /* 0x000fc80000010002 */
[----:B------:R-:W-:-:S04]  /*7660*/  FFMA.FTZ R2, R69, R2, -0.36067417263984680176 ;  /* 0xbeb8aa4945027423 */ /* 0x000fc80000010002 */
[----:B------:R-:W-:-:S04]  /*7670*/  FFMA.FTZ R2, R69, R2, 0.48089820146560668945 ;  /* 0x3ef6384a45027423 */ /* 0x000fc80000010002 */
[----:B------:R-:W-:-:S04]  /*7680*/  FFMA.FTZ R2, R69, R2, -0.72134751081466674805 ;  /* 0xbf38aa3b45027423 */ /* 0x000fc80000010002 */
[----:B------:R-:W-:Y:S01]  /*7690*/  FMUL R70, R69, R2 ;  /* 0x0000000245467220 */ /* 0x000fe20000400000 */
[----:B------:R-:W-:Y:S02]  /*76a0*/  FSEL R2, RZ, -23, P1 ;  /* 0xc1b80000ff027808 */ /* 0x000fe40000800000 */
[----:B------:R-:W-:Y:S01]  /*76b0*/  FSETP.GT.AND P1, PT, |R75|, 8.50705917302346158658e+37, PT ;  /* 0x7e8000004b00780b */ /* 0x000fe20003f24200 */
[----:B------:R-:W-:Y:S02]  /*76c0*/  FMUL R70, R69, R70 ;  /* 0x0000004645467220 */ /* 0x000fe40000400000 */
[----:B------:R-:W-:Y:S01]  /*76d0*/  FFMA.FTZ R2, R3, 1.1920928955078125e-07, R2 ;  /* 0x3400000003027823 */ /* 0x000fe20000010002 */
[----:B------:R-:W-:Y:S02]  /*76e0*/  @P2 IMAD.MOV.U32 R3, RZ, RZ, 0x7f800000 ;  /* 0x7f800000ff032424 */ /* 0x000fe400078e00ff */
[----:B------:R-:W-:Y:S02]  /*76f0*/  FFMA.FTZ R69, R69, 1.4426950216293334961, R70 ;  /* 0x3fb8aa3b45457823 */ /* 0x000fe40000010046 */
[----:B------:R-:W2:Y:S02]  /*7700*/  LDC.64 R70, c[0x0][0x398] ;  /* 0x0000e600ff467b82 */ /* 0x000ea40000000a00 */
[----:B------:R-:W-:Y:S01]  /*7710*/  FADD R74, R2, R69 ;  /* 0x00000045024a7221 */ /* 0x000fe20000000000 */
[----:B------:R-:W-:-:S02]  /*7720*/  @P2 FFMA.FTZ R74, R72, R3, +INF ;  /* 0x7f800000484a2423 */ /* 0x000fc40000010003 */
[----:B------:R-:W-:Y:S01]  /*7730*/  @P1 FMUL R75, R75, 0.25 ;  /* 0x3e8000004b4b1820 */ /* 0x000fe20000400000 */
[----:B0-----:R-:W-:Y:S02]  /*7740*/  @P1 FMUL R6, R6, 0.25 ;  /* 0x3e80000006061820 */ /* 0x001fe40000400000 */
[----:B------:R-:W0:Y:S01]  /*7750*/  LDC R2, c[0x0][0x3e8] ;  /* 0x0000fa00ff027b82 */ /* 0x000e220000000800 */
[----:B------:R-:W-:Y:S01]  /*7760*/  @P1 FMUL R7, R7, 0.25 ;  /* 0x3e80000007071820 */ /* 0x000fe20000400000 */
[----:B------:R-:W-:Y:S01]  /*7770*/  @!P4 FMUL R75, R75, 16777216 ;  /* 0x4b8000004b4bc820 */ /* 0x000fe20000400000 */
[----:B------:R-:W-:Y:S01]  /*7780*/  @P1 FMUL R8, R8, 0.25 ;  /* 0x3e80000008081820 */ /* 0x000fe20000400000 */
[----:B------:R-:W-:Y:S01]  /*7790*/  @!P4 FMUL R6, R6, 16777216 ;  /* 0x4b8000000606c820 */ /* 0x000fe20000400000 */
[----:B------:R-:W-:Y:S01]  /*77a0*/  @!P4 FMUL R7, R7, 16777216 ;  /* 0x4b8000000707c820 */ /* 0x000fe20000400000 */
[----:B------:R-:W3:Y:S01]  /*77b0*/  MUFU.RCP R150, R75 ;  /* 0x0000004b00967308 */ /* 0x000ee20000001000 */
[----:B------:R-:W-:Y:S01]  /*77c0*/  @!P4 FMUL R8, R8, 16777216 ;  /* 0x4b8000000808c820 */ /* 0x000fe20000400000 */
[----:B------:R-:W4:Y:S01]  /*77d0*/  LDC.64 R72, c[0x0][0x398] ;  /* 0x0000e600ff487b82 */ /* 0x000f220000000a00 */
[----:B------:R-:W-:Y:S01]  /*77e0*/  @P1 FMUL R9, R9, 0.25 ;  /* 0x3e80000009091820 */ /* 0x000fe20000400000 */
[----:B------:R-:W-:Y:S01]  /*77f0*/  @P1 FMUL R4, R4, 0.25 ;  /* 0x3e80000004041820 */ /* 0x000fe20000400000 */
[----:B------:R-:W-:Y:S01]  /*7800*/  @P1 FMUL R5, R5, 0.25 ;  /* 0x3e80000005051820 */ /* 0x000fe20000400000 */
[----:B------:R-:W-:Y:S01]  /*7810*/  @P1 FMUL R10, R10, 0.25 ;  /* 0x3e8000000a0a1820 */ /* 0x000fe20000400000 */
[----:B------:R-:W-:Y:S01]  /*7820*/  @!P4 FMUL R9, R9, 16777216 ;  /* 0x4b8000000909c820 */ /* 0x000fe20000400000 */
[----:B------:R-:W-:Y:S01]  /*7830*/  @!P4 FMUL R4, R4, 16777216 ;  /* 0x4b8000000404c820 */ /* 0x000fe20000400000 */
[----:B------:R-:W-:Y:S01]  /*7840*/  @!P4 FMUL R5, R5, 16777216 ;  /* 0x4b8000000505c820 */ /* 0x000fe20000400000 */
[----:B------:R-:W-:Y:S01]  /*7850*/  @P1 FMUL R11, R11, 0.25 ;  /* 0x3e8000000b0b1820 */ /* 0x000fe20000400000 */
[----:B------:R-:W-:Y:S01]  /*7860*/  @P1 FMUL R12, R12, 0.25 ;  /* 0x3e8000000c0c1820 */ /* 0x000fe20000400000 */
[----:B------:R-:W-:Y:S01]  /*7870*/  @P1 FMUL R13, R13, 0.25 ;  /* 0x3e8000000d0d1820 */ /* 0x000fe20000400000 */
[----:B------:R-:W-:Y:S01]  /*7880*/  @P1 FMUL R14, R14, 0.25 ;  /* 0x3e8000000e0e1820 */ /* 0x000fe20000400000 */
[----:B------:R-:W-:Y:S01]  /*7890*/  @P1 FMUL R15, R15, 0.25 ;  /* 0x3e8000000f0f1820 */ /* 0x000fe20000400000 */
[----:B------:R-:W-:Y:S01]  /*78a0*/  @P1 FMUL R16, R16, 0.25 ;  /* 0x3e80000010101820 */ /* 0x000fe20000400000 */
[----:B------:R-:W-:Y:S01]  /*78b0*/  @P1 FMUL R17, R17, 0.25 ;  /* 0x3e80000011111820 */ /* 0x000fe20000400000 */
[C---:B---3--:R-:W-:Y:S01]  /*78c0*/  FMUL R77, R150.reuse, R6 ;  /* 0x00000006964d7220 */ /* 0x048fe20000400000 */
[C---:B------:R-:W-:Y:S01]  /*78d0*/  FMUL R78, R150.reuse, R7 ;  /* 0x00000007964e7220 */ /* 0x040fe20000400000 */
[----:B------:R-:W-:Y:S01]  /*78e0*/  FMUL R79, R150, R8 ;  /* 0x00000008964f7220 */ /* 0x000fe20000400000 */
[----:B------:R-:W-:Y:S01]  /*78f0*/  FSEL R7, R74, -INF , P3 ;  /* 0xff8000004a077808 */ /* 0x000fe20001800000 */
[----:B------:R-:W-:-:S02]  /*7900*/  IMAD R6, R68, UR5, RZ ;  /* 0x0000000544067c24 */ /* 0x000fc4000f8e02ff */
[----:B------:R-:W-:Y:S01]  /*7910*/  @P1 FMUL R18, R18, 0.25 ;  /* 0x3e80000012121820 */ /* 0x000fe20000400000 */
[----:B------:R-:W-:Y:S02]  /*7920*/  IMAD R8, R68, UR7, RZ ;  /* 0x0000000744087c24 */ /* 0x000fe4000f8e02ff */
[----:B------:R-:W-:Y:S01]  /*7930*/  @P1 FMUL R19, R19, 0.25 ;  /* 0x3e80000013131820 */ /* 0x000fe20000400000 */
        /* <DEDUP_REMOVED lines=48> */
[----:B------:R-:W-:Y:S01]  /*7c40*/  FFMA R160, R7, 0.69314718246459960938, R160 ;  /* 0x3f31721807a07823 */ /* 0x000fe200000000a0 */
[----:B------:R-:W-:Y:S01]  /*7c50*/  SHF.L.U32 R111, R6, 0x1, RZ ;  /* 0x00000001066f7819 */ /* 0x000fe200000006ff */
[----:B------:R-:W-:Y:S01]  /*7c60*/  FMUL R80, R150, R9 ;  /* 0x0000000996507220 */ /* 0x000fe20000400000 */
[----:B------:R-:W-:Y:S01]  /*7c70*/  SHF.L.U32 R7, R8, 0x1, RZ ;  /* 0x0000000108077819 */ /* 0x000fe200000006ff */
[----:B------:R-:W-:Y:S01]  /*7c80*/  UIMAD.WIDE UR4, UR4, 0x2, URZ ;  /* 0x00000002040478a5 */ /* 0x000fe2000f8e02ff */
[C---:B------:R-:W-:Y:S01]  /*7c90*/  FMUL R75, R150.reuse, R4 ;  /* 0x00000004964b7220 */ /* 0x040fe20000400000 */
[----:B------:R-:W-:Y:S01]  /*7ca0*/  FMUL R76, R150, R5 ;  /* 0x00000005964c7220 */ /* 0x000fe20000400000 */
[----:B------:R-:W-:Y:S01]  /*7cb0*/  UIMAD.WIDE UR6, UR6, 0x2, URZ ;  /* 0x00000002060678a5 */ /* 0x000fe2000f8e02ff */
[----:B------:R-:W-:-:S04]  /*7cc0*/  IMAD.HI R152, R6, 0x2, RZ ;  /* 0x0000000206987827 */ /* 0x000fc800078e02ff */
[----:B------:R-:W-:Y:S01]  /*7cd0*/  @!P4 FMUL R10, R10, 16777216 ;  /* 0x4b8000000a0ac820 */ /* 0x000fe20000400000 */
[----:B------:R-:W-:Y:S01]  /*7ce0*/  @!P4 FMUL R11, R11, 16777216 ;  /* 0x4b8000000b0bc820 */ /* 0x000fe20000400000 */
[----:B------:R-:W-:Y:S01]  /*7cf0*/  @!P4 FMUL R12, R12, 16777216 ;  /* 0x4b8000000c0cc820 */ /* 0x000fe20000400000 */
[----:B0-----:R-:W-:Y:S02]  /*7d00*/  IMAD.SHL.U32 R9, R2, 0x2, RZ ;  /* 0x0000000202097824 */ /* 0x001fe400078e00ff */
[----:B------:R-:W-:Y:S01]  /*7d10*/  @!P4 FMUL R13, R13, 16777216 ;  /* 0x4b8000000d0dc820 */ /* 0x000fe20000400000 */
        /* <DEDUP_REMOVED lines=54> */
[----:B------:R-:W-:Y:S01]  /*8080*/  IMAD.HI R8, R8, 0x2, RZ ;  /* 0x0000000208087827 */ /* 0x000fe200078e02ff */
[----:B----4-:R-:W-:-:S03]  /*8090*/  IADD3 R111, P1, P2, R111, UR11, R72 ;  /* 0x0000000b6f6f7c10 */ /* 0x010fc6000fa3e048 */
[----:B------:R-:W-:Y:S01]  /*80a0*/  FMUL R121, R150, R40 ;  /* 0x0000002896797220 */ /* 0x000fe20000400000 */
[----:B--2---:R-:W-:Y:S01]  /*80b0*/  IADD3 R70, P4, P3, R7, UR12, R70 ;  /* 0x0000000c07467c10 */ /* 0x004fe2000fb9e046 */
[----:B------:R-:W-:Y:S01]  /*80c0*/  IMAD R40, R2, 0x6, RZ ;  /* 0x0000000602287824 */ /* 0x000fe200078e02ff */
[----:B------:R-:W-:Y:S01]  /*80d0*/  IADD3.X R152, PT, PT, R152, UR5, R73, P1, P2 ;  /* 0x0000000598987c10 */ /* 0x000fe20008fe4449 */
[----:B------:R-:W-:Y:S01]  /*80e0*/  FMUL R4, R150, R19 ;  /* 0x0000001396047220 */ /* 0x000fe20000400000 */
[----:B------:R-:W-:Y:S01]  /*80f0*/  F2FP.BF16.F32.PACK_AB R75, R76, R75 ;  /* 0x0000004b4c4b723e */ /* 0x000fe200000010ff */
[C---:B------:R-:W-:Y:S01]  /*8100*/  FMUL R5, R150.reuse, R17 ;  /* 0x0000001196057220 */ /* 0x040fe20000400000 */
[-C--:B------:R-:W-:Y:S01]  /*8110*/  IADD3 R6, P0, PT, R9, R111.reuse, RZ ;  /* 0x0000006f09067210 */ /* 0x080fe20007f1e0ff */
[----:B------:R-:W-:Y:S01]  /*8120*/  FMUL R119, R150, R18 ;  /* 0x0000001296777220 */ /* 0x000fe20000400000 */
[----:B------:R-:W-:Y:S01]  /*8130*/  IADD3.X R71, PT, PT, R8, UR7, R71, P4, P3 ;  /* 0x0000000708477c10 */ /* 0x000fe2000a7e6447 */
[----:B------:R-:W-:Y:S01]  /*8140*/  FMUL R123, R150, R42 ;  /* 0x0000002a967b7220 */ /* 0x000fe20000400000 */
[C---:B------:R-:W-:Y:S01]  /*8150*/  LEA R8, P1, R2.reuse, R111, 0x2 ;  /* 0x0000006f02087211 */ /* 0x040fe200078210ff */
[C---:B------:R-:W-:Y:S01]  /*8160*/  IMAD R17, R2.reuse, 0x3, RZ ;  /* 0x0000000302117824 */ /* 0x040fe200078e02ff */
[----:B------:R-:W-:Y:S01]  /*8170*/  LEA.HI.X.SX32 R7, R2, R152, 0x1, P0 ;  /* 0x0000009802077211 */ /* 0x000fe200000f0eff */
[C---:B------:R-:W-:Y:S01]  /*8180*/  FMUL R3, R150.reuse, R36 ;  /* 0x0000002496037220 */ /* 0x040fe20000400000 */
[----:B------:R-:W-:Y:S01]  /*8190*/  PRMT R19, R75, 0x7632, R19 ;  /* 0x000076324b137816 */ /* 0x000fe20000000013 */
[C---:B------:R-:W-:Y:S01]  /*81a0*/  FMUL R120, R150.reuse, R37 ;  /* 0x0000002596787220 */ /* 0x040fe20000400000 */
[----:B------:R-:W-:Y:S01]  /*81b0*/  FMUL R126, R150, R43 ;  /* 0x0000002b967e7220 */ /* 0x000fe20000400000 */
[----:B------:R-:W-:Y:S01]  /*81c0*/  F2FP.BF16.F32.PACK_AB R77, R78, R77 ;  /* 0x0000004d4e4d723e */ /* 0x000fe200000010ff */
[----:B------:R-:W-:Y:S01]  /*81d0*/  IMAD R42, R2, 0xa, RZ ;  /* 0x0000000a022a7824 */ /* 0x000fe200078e02ff */
[----:B------:R-:W-:Y:S01]  /*81e0*/  LEA.HI.X.SX32 R9, R9, R152, 0x1, P1 ;  /* 0x0000009809097211 */ /* 0x000fe200008f0eff */
[----:B------:R-:W-:Y:S01]  /*81f0*/  FMUL R10, R150, R10 ;  /* 0x0000000a960a7220 */ /* 0x000fe20000400000 */
[----:B------:R-:W-:Y:S01]  /*8200*/  IADD3 R18, P0, PT, R40, R111, RZ ;  /* 0x0000006f28127210 */ /* 0x000fe20007f1e0ff */
[C---:B------:R-:W-:Y:S01]  /*8210*/  FMUL R11, R150.reuse, R11 ;  /* 0x0000000b960b7220 */ /* 0x040fe20000400000 */
[----:B------:R-:W-:Y:S01]  /*8220*/  FMUL R125, R150, R44 ;  /* 0x0000002c967d7220 */ /* 0x000fe20000400000 */
[C---:B------:R-:W-:Y:S01]  /*8230*/  SHF.L.U32 R37, R2.reuse, 0x2, RZ ;  /* 0x0000000202257819 */ /* 0x040fe200000006ff */
[C---:B------:R-:W-:Y:S01]  /*8240*/  IMAD R43, R2.reuse, 0xc, RZ ;  /* 0x0000000c022b7824 */ /* 0x040fe200078e02ff */
[C---:B------:R-:W-:Y:S01]  /*8250*/  LEA R36, P1, R2.reuse, R111, 0x3 ;  /* 0x0000006f02247211 */ /* 0x040fe200078218ff */
[----:B------:R-:W-:Y:S01]  /*8260*/  STG.E.U16 desc[UR28][R70.64], R75 ;  /* 0x0000004b46007986 */ /* 0x000fe2000c10151c */
[----:B------:R-:W-:-:S02]  /*8270*/  IMAD R44, R2, 0xe, RZ ;  /* 0x0000000e022c7824 */ /* 0x000fc400078e02ff */
[C---:B------:R-:W-:Y:S01]  /*8280*/  FMUL R122, R150.reuse, R39 ;  /* 0x00000027967a7220 */ /* 0x040fe20000400000 */
[----:B------:R-:W-:Y:S01]  /*8290*/  FMUL R69, R150, R38 ;  /* 0x0000002696457220 */ /* 0x000fe20000400000 */
[----:B------:R0:W-:Y:S01]  /*82a0*/  STG.E.U16 desc[UR28][R6.64], R19 ;  /* 0x0000001306007986 */ /* 0x0001e2000c10151c */
[----:B------:R-:W-:Y:S01]  /*82b0*/  IMAD R39, R2, 0x5, RZ ;  /* 0x0000000502277824 */ /* 0x000fe200078e02ff */
[----:B------:R-:W-:Y:S01]  /*82c0*/  F2FP.BF16.F32.PACK_AB R79, R80, R79 ;  /* 0x0000004f504f723e */ /* 0x000fe200000010ff */
[----:B------:R-:W-:Y:S01]  /*82d0*/  FMUL R124, R150, R41 ;  /* 0x00000029967c7220 */ /* 0x000fe20000400000 */
[----:B------:R2:W-:Y:S01]  /*82e0*/  STG.E.U16 desc[UR28][R8.64], R77 ;  /* 0x0000004d08007986 */ /* 0x0005e2000c10151c */
[----:B------:R-:W-:Y:S01]  /*82f0*/  IADD3 R38, P2, PT, R42, R111, RZ ;  /* 0x0000006f2a267210 */ /* 0x000fe20007f5e0ff */
[C---:B------:R-:W-:Y:S01]  /*8300*/  FMUL R12, R150.reuse, R12 ;  /* 0x0000000c960c7220 */ /* 0x040fe20000400000 */
[-C--:B------:R-:W-:Y:S01]  /*8310*/  LEA.HI.X.SX32 R37, R37, R152.reuse, 0x1, P1 ;  /* 0x0000009825257211 */ /* 0x080fe200008f0eff */
[C---:B------:R-:W-:Y:S01]  /*8320*/  FMUL R13, R150.reuse, R13 ;  /* 0x0000000d960d7220 */ /* 0x040fe20000400000 */
[----:B------:R-:W-:Y:S01]  /*8330*/  LEA.HI.X.SX32 R39, R39, R152, 0x1, P2 ;  /* 0x0000009827277211 */ /* 0x000fe200010f0eff */
[C---:B------:R-:W-:Y:S01]  /*8340*/  FMUL R14, R150.reuse, R14 ;  /* 0x0000000e960e7220 */ /* 0x040fe20000400000 */
[----:B------:R-:W-:Y:S01]  /*8350*/  PRMT R41, R79, 0x7632, R41 ;  /* 0x000076324f297816 */ /* 0x000fe20000000029 */
[C---:B------:R-:W-:Y:S01]  /*8360*/  FMUL R15, R150.reuse, R15 ;  /* 0x0000000f960f7220 */ /* 0x040fe20000400000 */
[----:B0-----:R-:W-:Y:S01]  /*8370*/  LEA.HI.X.SX32 R19, R17, R152, 0x1, P0 ;  /* 0x0000009811137211 */ /* 0x001fe200000f0eff */
[----:B------:R-:W-:Y:S01]  /*8380*/  FMUL R128, R150, R45 ;  /* 0x0000002d96807220 */ /* 0x000fe20000400000 */
[----:B------:R-:W-:Y:S01]  /*8390*/  PRMT R7, R77, 0x7632, R7 ;  /* 0x000076324d077816 */ /* 0x000fe20000000007 */
[C---:B--2---:R-:W-:Y:S01]  /*83a0*/  IMAD R9, R2.reuse, 0x7, RZ ;  /* 0x0000000702097824 */ /* 0x044fe200078e02ff */
[----:B------:R-:W-:Y:S01]  /*83b0*/  F2FP.BF16.F32.PACK_AB R17, R11, R10 ;  /* 0x0000000a0b11723e */ /* 0x000fe200000010ff */
[----:B------:R-:W-:Y:S01]  /*83c0*/  IMAD R45, R2, 0x18, RZ ;  /* 0x00000018022d7824 */ /* 0x000fe200078e02ff */
[-C--:B------:R-:W-:Y:S01]  /*83d0*/  IADD3 R6, P0, PT, R43, R111.reuse, RZ ;  /* 0x0000006f2b067210 */ /* 0x080fe20007f1e0ff */
[----:B------:R0:W-:Y:S01]  /*83e0*/  STG.E.U16 desc[UR28][R18.64], R7 ;  /* 0x0000000712007986 */ /* 0x0001e2000c10151c */
[-C--:B------:R-:W-:Y:S01]  /*83f0*/  IADD3 R8, P1, PT, R44, R111.reuse, RZ ;  /* 0x0000006f2c087210 */ /* 0x080fe20007f3e0ff */
[----:B------:R-:W-:Y:S01]  /*8400*/  FMUL R16, R150, R16 ;  /* 0x0000001096107220 */ /* 0x000fe20000400000 */
[C---:B------:R-:W-:Y:S01]  /*8410*/  SHF.L.U32 R11, R2.reuse, 0x3, RZ ;  /* 0x00000003020b7819 */ /* 0x040fe200000006ff */
[----:B------:R2:W-:Y:S01]  /*8420*/  STG.E.U16 desc[UR28][R36.64], R79 ;  /* 0x0000004f24007986 */ /* 0x0005e2000c10151c */
[----:B------:R-:W-:Y:S01]  /*8430*/  LEA R10, P2, R2, R111, 0x4 ;  /* 0x0000006f020a7211 */ /* 0x000fe200078420ff */
[----:B------:R-:W-:Y:S01]  /*8440*/  FMUL R140, R150, R57 ;  /* 0x00000039968c7220 */ /* 0x000fe20000400000 */
[-C--:B------:R-:W-:Y:S01]  /*8450*/  LEA.HI.X.SX32 R9, R9, R152.reuse, 0x1, P1 ;  /* 0x0000009809097211 */ /* 0x080fe200008f0eff */
[----:B------:R3:W-:Y:S01]  /*8460*/  STG.E.U16 desc[UR28][R38.64], R41 ;  /* 0x0000002926007986 */ /* 0x0007e2000c10151c */
[----:B------:R-:W-:Y:S01]  /*8470*/  LEA.HI.X.SX32 R11, R11, R152, 0x1, P2 ;  /* 0x000000980b0b7211 */ /* 0x000fe200010f0eff */
[C---:B------:R-:W-:Y:S01]  /*8480*/  IMAD R57, R2.reuse, 0x1e, RZ ;  /* 0x0000001e02397824 */ /* 0x040fe200078e02ff */
[----:B------:R-:W-:Y:S01]  /*8490*/  F2FP.BF16.F32.PACK_AB R16, R5, R16 ;  /* 0x000000100510723e */ /* 0x000fe200000010ff */
[----:B0-----:R-:W-:Y:S01]  /*84a0*/  IMAD R19, R2, 0xb, RZ ;  /* 0x0000000b02137824 */ /* 0x001fe200078e02ff */
[----:B------:R-:W-:Y:S01]  /*84b0*/  LEA.HI.X.SX32 R7, R40, R152, 0x1, P0 ;  /* 0x0000009828077211 */ /* 0x000fe200000f0eff */
[----:B------:R-:W-:Y:S01]  /*84c0*/  FMUL R20, R150, R20 ;  /* 0x0000001496147220 */ /* 0x000fe20000400000 */
[C---:B------:R-:W-:Y:S01]  /*84d0*/  PRMT R18, R17.reuse, 0x7610, R18 ;  /* 0x0000761011127816 */ /* 0x040fe20000000012 */
[C---:B--2---:R-:W-:Y:S01]  /*84e0*/  IMAD R37, R2.reuse, 0x14, RZ ;  /* 0x0000001402257824 */ /* 0x044fe200078e02ff */
[----:B------:R-:W-:Y:S01]  /*84f0*/  PRMT R36, R17, 0x7632, R36 ;  /* 0x0000763211247816 */ /* 0x000fe20000000024 */
[----:B------:R-:W-:-:S02]  /*8500*/  IMAD R17, R2, 0x12, RZ ;  /* 0x0000001202117824 */ /* 0x000fc400078e02ff */
[----:B------:R-:W-:Y:S01]  /*8510*/  FMUL R21, R150, R21 ;  /* 0x0000001596157220 */ /* 0x000fe20000400000 */
[----:B---3--:R-:W-:Y:S01]  /*8520*/  F2FP.BF16.F32.PACK_AB R39, R13, R12 ;  /* 0x0000000c0d27723e */ /* 0x008fe200000010ff */
[----:B------:R0:W-:Y:S01]  /*8530*/  STG.E.U16 desc[UR28][R6.64], R18 ;  /* 0x0000001206007986 */ /* 0x0001e2000c10151c */
[C---:B------:R-:W-:Y:S01]  /*8540*/  IMAD R41, R2.reuse, 0x16, RZ ;  /* 0x0000001602297824 */ /* 0x040fe200078e02ff */
[----:B------:R-:W-:Y:S01]  /*8550*/  IADD3 R12, P0, PT, R17, R111, RZ ;  /* 0x0000006f110c7210 */ /* 0x000fe20007f1e0ff */
[----:B------:R-:W-:Y:S01]  /*8560*/  IMAD R13, R2, 0x9, RZ ;  /* 0x00000009020d7824 */ /* 0x000fe200078e02ff */
[----:B------:R2:W-:Y:S01]  /*8570*/  STG.E.U16 desc[UR28][R8.64], R36 ;  /* 0x0000002408007986 */ /* 0x0005e2000c10151c */
[C---:B------:R-:W-:Y:S01]  /*8580*/  FMUL R22, R150.reuse, R22 ;  /* 0x0000001696167220 */ /* 0x040fe20000400000 */
[C---:B------:R-:W-:Y:S01]  /*8590*/  FMUL R23, R150.reuse, R23 ;  /* 0x0000001796177220 */ /* 0x040fe20000400000 */
[C---:B------:R-:W-:Y:S01]  /*85a0*/  FMUL R24, R150.reuse, R24 ;  /* 0x0000001896187220 */ /* 0x040fe20000400000 */
[----:B------:R3:W-:Y:S01]  /*85b0*/  STG.E.U16 desc[UR28][R10.64], R39 ;  /* 0x000000270a007986 */ /* 0x0007e2000c10151c */
[----:B------:R-:W-:Y:S01]  /*85c0*/  LEA.HI.X.SX32 R13, R13, R152, 0x1, P0 ;  /* 0x000000980d0d7211 */ /* 0x000fe200000f0eff */
[C---:B------:R-:W-:Y:S01]  /*85d0*/  FMUL R25, R150.reuse, R25 ;  /* 0x0000001996197220 */ /* 0x040fe20000400000 */
[C---:B------:R-:W-:Y:S01]  /*85e0*/  FMUL R26, R150.reuse, R26 ;  /* 0x0000001a961a7220 */ /* 0x040fe20000400000 */
[----:B0-----:R-:W-:Y:S01]  /*85f0*/  IADD3 R6, P2, PT, R41, R111, RZ ;  /* 0x0000006f29067210 */ /* 0x001fe20007f5e0ff */
[C---:B------:R-:W-:Y:S01]  /*8600*/  FMUL R27, R150.reuse, R27 ;  /* 0x0000001b961b7220 */ /* 0x040fe20000400000 */
[C---:B------:R-:W-:Y:S01]  /*8610*/  FMUL R28, R150.reuse, R28 ;  /* 0x0000001c961c7220 */ /* 0x040fe20000400000 */
[C---:B------:R-:W-:Y:S01]  /*8620*/  FMUL R29, R150.reuse, R29 ;  /* 0x0000001d961d7220 */ /* 0x040fe20000400000 */
[----:B--2---:R-:W-:Y:S01]  /*8630*/  F2FP.BF16.F32.PACK_AB R9, R15, R14 ;  /* 0x0000000e0f09723e */ /* 0x004fe200000010ff */
[C---:B------:R-:W-:Y:S01]  /*8640*/  FMUL R30, R150.reuse, R30 ;  /* 0x0000001e961e7220 */ /* 0x040fe20000400000 */
[----:B------:R-:W-:Y:S01]  /*8650*/  IADD3 R14, P1, PT, R37, R111, RZ ;  /* 0x0000006f250e7210 */ /* 0x000fe20007f3e0ff */
[C---:B------:R-:W-:Y:S01]  /*8660*/  FMUL R31, R150.reuse, R31 ;  /* 0x0000001f961f7220 */ /* 0x040fe20000400000 */
[----:B---3--:R-:W-:Y:S01]  /*8670*/  PRMT R11, R39, 0x7632, R11 ;  /* 0x00007632270b7816 */ /* 0x008fe2000000000b */
[----:B------:R-:W-:Y:S01]  /*8680*/  FMUL R32, R150, R32 ;  /* 0x0000002096207220 */ /* 0x000fe20000400000 */
[-C--:B------:R-:W-:Y:S01]  /*8690*/  LEA.HI.X.SX32 R15, R42, R152.reuse, 0x1, P1 ;  /* 0x000000982a0f7211 */ /* 0x080fe200008f0eff */
[C---:B------:R-:W-:Y:S01]  /*86a0*/  FMUL R33, R150.reuse, R33 ;  /* 0x0000002196217220 */ /* 0x040fe20000400000 */
[----:B------:R-:W-:Y:S01]  /*86b0*/  IADD3 R8, P0, PT, R45, R111, RZ ;  /* 0x0000006f2d087210 */ /* 0x000fe20007f1e0ff */
[----:B------:R0:W-:Y:S01]  /*86c0*/  STG.E.U16 desc[UR28][R12.64], R11 ;  /* 0x0000000b0c007986 */ /* 0x0001e2000c10151c */
[----:B------:R-:W-:Y:S01]  /*86d0*/  LEA.HI.X.SX32 R7, R19, R152, 0x1, P2 ;  /* 0x0000009813077211 */ /* 0x000fe200010f0eff */
[C---:B------:R-:W-:Y:S01]  /*86e0*/  FMUL R34, R150.reuse, R34 ;  /* 0x0000002296227220 */ /* 0x040fe20000400000 */
[----:B------:R-:W-:Y:S01]  /*86f0*/  PRMT R18, R9, 0x7632, R18 ;  /* 0x0000763209127816 */ /* 0x000fe20000000012 */
[----:B------:R2:W-:Y:S01]  /*8700*/  STG.E.U16 desc[UR28][R14.64], R9 ;  /* 0x000000090e007986 */ /* 0x0005e2000c10151c */
[C---:B------:R-:W-:Y:S01]  /*8710*/  FMUL R35, R150.reuse, R35 ;  /* 0x0000002396237220 */ /* 0x040fe20000400000 */
[C---:B------:R-:W-:Y:S01]  /*8720*/  FMUL R127, R150.reuse, R46 ;  /* 0x0000002e967f7220 */ /* 0x040fe20000400000 */
[C---:B------:R-:W-:Y:S01]  /*8730*/  FMUL R130, R150.reuse, R47 ;  /* 0x0000002f96827220 */ /* 0x040fe20000400000 */
[----:B------:R3:W-:Y:S01]  /*8740*/  STG.E.U16 desc[UR28][R6.64], R18 ;  /* 0x0000001206007986 */ /* 0x0007e2000c10151c */
[C---:B------:R-:W-:Y:S01]  /*8750*/  FMUL R129, R150.reuse, R48 ;  /* 0x0000003096817220 */ /* 0x040fe20000400000 */
[C---:B------:R-:W-:Y:S01]  /*8760*/  FMUL R132, R150.reuse, R49 ;  /* 0x0000003196847220 */ /* 0x040fe20000400000 */
[----:B------:R-:W-:Y:S01]  /*8770*/  FMUL R131, R150, R50 ;  /* 0x0000003296837220 */ /* 0x000fe20000400000 */
[----:B0-----:R-:W-:-:S02]  /*8780*/  IMAD R13, R2, 0xf, RZ ;  /* 0x0000000f020d7824 */ /* 0x001fc400078e02ff */
[C---:B------:R-:W-:Y:S01]  /*8790*/  FMUL R134, R150.reuse, R51 ;  /* 0x0000003396867220 */ /* 0x040fe20000400000 */
[C---:B------:R-:W-:Y:S01]  /*87a0*/  FMUL R133, R150.reuse, R52 ;  /* 0x0000003496857220 */ /* 0x040fe20000400000 */
[C---:B------:R-:W-:Y:S01]  /*87b0*/  FMUL R136, R150.reuse, R53 ;  /* 0x0000003596887220 */ /* 0x040fe20000400000 */
[----:B--2---:R-:W-:Y:S01]  /*87c0*/  LEA.HI.X.SX32 R9, R43, R152, 0x1, P0 ;  /* 0x000000982b097211 */ /* 0x004fe200000f0eff */
[C---:B------:R-:W-:Y:S01]  /*87d0*/  FMUL R135, R150.reuse, R54 ;  /* 0x0000003696877220 */ /* 0x040fe20000400000 */
[C---:B------:R-:W-:Y:S01]  /*87e0*/  FMUL R138, R150.reuse, R55 ;  /* 0x00000037968a7220 */ /* 0x040fe20000400000 */
[----:B------:R-:W-:Y:S01]  /*87f0*/  FMUL R137, R150, R56 ;  /* 0x0000003896897220 */ /* 0x000fe20000400000 */
[----:B---3--:R-:W-:Y:S01]  /*8800*/  IMAD R7, R2, 0x22, RZ ;  /* 0x0000002202077824 */ /* 0x008fe200078e02ff */
[----:B------:R0:W-:Y:S01]  /*8810*/  STG.E.U16 desc[UR28][R8.64], R16 ;  /* 0x0000001008007986 */ /* 0x0001e2000c10151c */
        /* <DEDUP_REMOVED lines=8> */
[----:B------:R-:W-:Y:S01]  /*88a0*/  FMUL R147, R150, R66 ;  /* 0x0000004296937220 */ /* 0x000fe20000400000 */
[----:B------:R-:W-:-:S02]  /*88b0*/  IMAD.SHL.U32 R15, R2, 0x10, RZ ;  /* 0x00000010020f7824 */ /* 0x000fc400078e00ff */
[----:B------:R-:W-:Y:S01]  /*88c0*/  FMUL R150, R150, R67 ;  /* 0x0000004396967220 */ /* 0x000fe20000400000 */
[-C--:B0-----:R-:W-:Y:S01]  /*88d0*/  IADD3 R8, P5, PT, R57, R111.reuse, RZ ;  /* 0x0000006f39087210 */ /* 0x081fe20007fbe0ff */
[C---:B------:R-:W-:Y:S01]  /*88e0*/  IMAD R19, R2.reuse, 0x11, RZ ;  /* 0x0000001102137824 */ /* 0x040fe200078e02ff */
[CC--:B------:R-:W-:Y:S01]  /*88f0*/  LEA R12, P4, R2.reuse, R111.reuse, 0x5 ;  /* 0x0000006f020c7211 */ /* 0x0c0fe200078828ff */
[C---:B------:R-:W-:Y:S01]  /*8900*/  IMAD R63, R2.reuse, 0x24, RZ ;  /* 0x00000024023f7824 */ /* 0x040fe200078e02ff */
[-C--:B------:R-:W-:Y:S01]  /*8910*/  IADD3 R14, P0, PT, R7, R111.reuse, RZ ;  /* 0x0000006f070e7210 */ /* 0x080fe20007f1e0ff */
[C---:B------:R-:W-:Y:S01]  /*8920*/  IMAD R67, R2.reuse, 0x26, RZ ;  /* 0x0000002602437824 */ /* 0x040fe200078e02ff */
[-C--:B------:R-:W-:Y:S01]  /*8930*/  LEA.HI.X.SX32 R9, R13, R152.reuse, 0x1, P5 ;  /* 0x000000980d097211 */ /* 0x080fe200028f0eff */
[----:B------:R-:W-:Y:S01]  /*8940*/  IMAD R73, R2, 0x28, RZ ;  /* 0x0000002802497824 */ /* 0x000fe200078e02ff */
[----:B------:R-:W-:Y:S01]  /*8950*/  PRMT R6, R16, 0x7632, R6 ;  /* 0x0000763210067816 */ /* 0x000fe20000000006 */
[C---:B------:R-:W-:Y:S01]  /*8960*/  IMAD R49, R2.reuse, 0x1a, RZ ;  /* 0x0000001a02317824 */ /* 0x040fe200078e02ff */
[-C--:B------:R-:W-:Y:S01]  /*8970*/  LEA.HI.X.SX32 R13, R15, R152.reuse, 0x1, P4 ;  /* 0x000000980f0d7211 */ /* 0x080fe200020f0eff */
[C---:B------:R-:W-:Y:S01]  /*8980*/  IMAD R39, R2.reuse, 0x13, RZ ;  /* 0x0000001302277824 */ /* 0x040fe200078e02ff */
[-C--:B------:R-:W-:Y:S01]  /*8990*/  IADD3 R16, P5, PT, R63, R111.reuse, RZ ;  /* 0x0000006f3f107210 */ /* 0x080fe20007fbe0ff */
[C---:B------:R-:W-:Y:S01]  /*89a0*/  IMAD R77, R2.reuse, 0x2a, RZ ;  /* 0x0000002a024d7824 */ /* 0x040fe200078e02ff */
[-C--:B------:R-:W-:Y:S01]  /*89b0*/  LEA.HI.X.SX32 R15, R19, R152.reuse, 0x1, P0 ;  /* 0x00000098130f7211 */ /* 0x080fe200000f0eff */
[C---:B------:R-:W-:Y:S01]  /*89c0*/  IMAD R53, R2.reuse, 0x1c, RZ ;  /* 0x0000001c02357824 */ /* 0x040fe200078e02ff */
[-C--:B------:R-:W-:Y:S01]  /*89d0*/  IADD3 R18, P4, PT, R67, R111.reuse, RZ ;  /* 0x0000006f43127210 */ /* 0x080fe20007f9e0ff */
[C---:B------:R-:W-:Y:S01]  /*89e0*/  IMAD R81, R2.reuse, 0x2c, RZ ;  /* 0x0000002c02517824 */ /* 0x040fe200078e02ff */
[-C--:B------:R-:W-:Y:S01]  /*89f0*/  IADD3 R36, P0, PT, R73, R111.reuse, RZ ;  /* 0x0000006f49247210 */ /* 0x080fe20007f1e0ff */
[C---:B------:R-:W-:Y:S01]  /*8a00*/  IMAD R85, R2.reuse, 0x2e, RZ ;  /* 0x0000002e02557824 */ /* 0x040fe200078e02ff */
[-C--:B------:R-:W-:Y:S01]  /*8a10*/  LEA.HI.X.SX32 R17, R17, R152.reuse, 0x1, P5 ;  /* 0x0000009811117211 */ /* 0x080fe200028f0eff */
[C---:B------:R-:W-:Y:S01]  /*8a20*/  IMAD R5, R2.reuse, 0xd, RZ ;  /* 0x0000000d02057824 */ /* 0x040fe200078e02ff */
[----:B------:R-:W-:Y:S01]  /*8a30*/  IADD3 R10, P1, PT, R49, R111, RZ ;  /* 0x0000006f310a7210 */ /* 0x000fe20007f3e0ff */
[----:B------:R-:W-:Y:S01]  /*8a40*/  IMAD R43, R2, 0x15, RZ ;  /* 0x00000015022b7824 */ /* 0x000fe200078e02ff */
[----:B------:R-:W-:Y:S01]  /*8a50*/  F2FP.BF16.F32.PACK_AB R119, R4, R119 ;  /* 0x000000770477723e */ /* 0x000fe200000010ff */
[C---:B------:R-:W-:Y:S01]  /*8a60*/  IMAD R47, R2.reuse, 0x17, RZ ;  /* 0x00000017022f7824 */ /* 0x040fe200078e02ff */
[-C--:B------:R-:W-:Y:S01]  /*8a70*/  IADD3 R38, P5, PT, R77, R111.reuse, RZ ;  /* 0x0000006f4d267210 */ /* 0x080fe20007fbe0ff */
[C---:B------:R-:W-:Y:S01]  /*8a80*/  IMAD R89, R2.reuse, 0x30, RZ ;  /* 0x0000003002597824 */ /* 0x040fe200078e02ff */
[-C--:B------:R-:W-:Y:S01]  /*8a90*/  LEA.HI.X.SX32 R19, R39, R152.reuse, 0x1, P4 ;  /* 0x0000009827137211 */ /* 0x080fe200020f0eff */
[C---:B------:R-:W-:Y:S01]  /*8aa0*/  IMAD R93, R2.reuse, 0x32, RZ ;  /* 0x00000032025d7824 */ /* 0x040fe200078e02ff */
[-C--:B------:R-:W-:Y:S01]  /*8ab0*/  LEA.HI.X.SX32 R37, R37, R152.reuse, 0x1, P0 ;  /* 0x0000009825257211 */ /* 0x080fe200000f0eff */
[C---:B------:R-:W-:Y:S01]  /*8ac0*/  IMAD R97, R2.reuse, 0x34, RZ ;  /* 0x0000003402617824 */ /* 0x040fe200078e02ff */
[-C--:B------:R-:W-:Y:S01]  /*8ad0*/  IADD3 R4, P2, PT, R53, R111.reuse, RZ ;  /* 0x0000006f35047210 */ /* 0x080fe20007f5e0ff */
[C---:B------:R-:W-:Y:S01]  /*8ae0*/  IMAD R115, R2.reuse, 0x19, RZ ;  /* 0x0000001902737824 */ /* 0x040fe200078e02ff */
[-C--:B------:R-:W-:Y:S01]  /*8af0*/  IADD3 R40, P4, PT, R81, R111.reuse, RZ ;  /* 0x0000006f51287210 */ /* 0x080fe20007f9e0ff */
[C---:B------:R-:W-:Y:S01]  /*8b00*/  IMAD R101, R2.reuse, 0x36, RZ ;  /* 0x0000003602657824 */ /* 0x040fe200078e02ff */
[-C--:B------:R-:W-:Y:S01]  /*8b10*/  IADD3 R42, P0, PT, R85, R111.reuse, RZ ;  /* 0x0000006f552a7210 */ /* 0x080fe20007f1e0ff */
[C---:B------:R-:W-:Y:S01]  /*8b20*/  IMAD R105, R2.reuse, 0x38, RZ ;  /* 0x0000003802697824 */ /* 0x040fe200078e02ff */
[-C--:B------:R-:W-:Y:S01]  /*8b30*/  LEA.HI.X.SX32 R11, R5, R152.reuse, 0x1, P1 ;  /* 0x00000098050b7211 */ /* 0x080fe200008f0eff */
[C---:B------:R-:W-:Y:S01]  /*8b40*/  IMAD R109, R2.reuse, 0x3a, RZ ;  /* 0x0000003a026d7824 */ /* 0x040fe200078e02ff */
[-C--:B------:R-:W-:Y:S01]  /*8b50*/  LEA.HI.X.SX32 R39, R43, R152.reuse, 0x1, P5 ;  /* 0x000000982b277211 */ /* 0x080fe200028f0eff */
[----:B------:R-:W-:Y:S01]  /*8b60*/  IMAD R51, R2, 0x1b, RZ ;  /* 0x0000001b02337824 */ /* 0x000fe200078e02ff */
[-C--:B------:R-:W-:Y:S01]  /*8b70*/  LEA.HI.X.SX32 R5, R44, R152.reuse, 0x1, P2 ;  /* 0x000000982c057211 */ /* 0x080fe200010f0eff */
[----:B------:R0:W-:Y:S01]  /*8b80*/  STG.E.U16 desc[UR28][R10.64], R6 ;  /* 0x000000060a007986 */ /* 0x0001e2000c10151c */
[-C--:B------:R-:W-:Y:S01]  /*8b90*/  LEA.HI.X.SX32 R41, R41, R152.reuse, 0x1, P4 ;  /* 0x0000009829297211 */ /* 0x080fe200020f0eff */
[C---:B------:R-:W-:Y:S01]  /*8ba0*/  IMAD R55, R2.reuse, 0x1d, RZ ;  /* 0x0000001d02377824 */ /* 0x040fe200078e02ff */
[-C--:B------:R-:W-:Y:S01]  /*8bb0*/  LEA.HI.X.SX32 R43, R47, R152.reuse, 0x1, P0 ;  /* 0x000000982f2b7211 */ /* 0x080fe200000f0eff */
[----:B------:R2:W-:Y:S01]  /*8bc0*/  STG.E.U16 desc[UR28][R4.64], R119 ;  /* 0x0000007704007986 */ /* 0x0005e2000c10151c */
[-C--:B------:R-:W-:Y:S01]  /*8bd0*/  IADD3 R44, P5, PT, R89, R111.reuse, RZ ;  /* 0x0000006f592c7210 */ /* 0x080fe20007fbe0ff */
[C---:B------:R-:W-:Y:S01]  /*8be0*/  IMAD R113, R2.reuse, 0x3c, RZ ;  /* 0x0000003c02717824 */ /* 0x040fe200078e02ff */
[-C--:B------:R-:W-:Y:S01]  /*8bf0*/  IADD3 R46, P4, PT, R93, R111.reuse, RZ ;  /* 0x0000006f5d2e7210 */ /* 0x080fe20007f9e0ff */
[C---:B------:R-:W-:Y:S01]  /*8c00*/  IMAD R117, R2.reuse, 0x3e, RZ ;  /* 0x0000003e02757824 */ /* 0x040fe200078e02ff */
[-C--:B------:R-:W-:Y:S01]  /*8c10*/  IADD3 R48, P0, PT, R97, R111.reuse, RZ ;  /* 0x0000006f61307210 */ /* 0x080fe20007f1e0ff */
[C---:B------:R-:W-:Y:S01]  /*8c20*/  IMAD R59, R2.reuse, 0x1f, RZ ;  /* 0x0000001f023b7824 */ /* 0x040fe200078e02ff */
[-C--:B------:R-:W-:Y:S01]  /*8c30*/  LEA.HI.X.SX32 R45, R45, R152.reuse, 0x1, P5 ;  /* 0x000000982d2d7211 */ /* 0x080fe200028f0eff */
[C---:B0-----:R-:W-:Y:S01]  /*8c40*/  IMAD R6, R2.reuse, 0x44, RZ ;  /* 0x0000004402067824 */ /* 0x041fe200078e02ff */
[-C--:B------:R-:W-:Y:S01]  /*8c50*/  LEA.HI.X.SX32 R47, R115, R152.reuse, 0x1, P4 ;  /* 0x00000098732f7211 */ /* 0x080fe200020f0eff */
[C---:B------:R-:W-:Y:S01]  /*8c60*/  IMAD R10, R2.reuse, 0x46, RZ ;  /* 0x00000046020a7824 */ /* 0x040fe200078e02ff */
[-C--:B------:R-:W-:Y:S01]  /*8c70*/  LEA.HI.X.SX32 R49, R49, R152.reuse, 0x1, P0 ;  /* 0x0000009831317211 */ /* 0x080fe200000f0eff */
[C---:B--2---:R-:W-:Y:S01]  /*8c80*/  IMAD R4, R2.reuse, 0x42, RZ ;  /* 0x0000004202047824 */ /* 0x044fe200078e02ff */
        /* <DEDUP_REMOVED lines=9> */
[C---:B------:R-:W-:Y:S01]  /*8d20*/  IMAD R70, R2.reuse, 0x4e, RZ ;  /* 0x0000004e02467824 */ /* 0x040fe200078e02ff */
[-C--:B------:R-:W-:Y:S01]  /*8d30*/  LEA.HI.X.SX32 R55, R55, R152.reuse, 0x1, P0 ;  /* 0x0000009837377211 */ /* 0x080fe200000f0eff */
[C---:B------:R-:W-:Y:S01]  /*8d40*/  IMAD R11, R2.reuse, 0x23, RZ ;  /* 0x00000023020b7824 */ /* 0x040fe200078e02ff */
[C---:B------:R-:W-:Y:S01]  /*8d50*/  SHF.L.U32 R61, R2.reuse, 0x5, RZ ;  /* 0x00000005023d7819 */ /* 0x040fe200000006ff */
[----:B------:R-:W-:Y:S01]  /*8d60*/  IMAD R65, R2, 0x25, RZ ;  /* 0x0000002502417824 */ /* 0x000fe200078e02ff */
[-C--:B------:R-:W-:Y:S01]  /*8d70*/  IADD3 R4, P3, PT, R4, R111.reuse, RZ ;  /* 0x0000006f04047210 */ /* 0x080fe20007f7e0ff */
[C---:B------:R-:W-:Y:S01]  /*8d80*/  IMAD R71, R2.reuse, 0x27, RZ ;  /* 0x0000002702477824 */ /* 0x040fe200078e02ff */
[-C--:B------:R-:W-:Y:S01]  /*8d90*/  IADD3 R56, P5, PT, R113, R111.reuse, RZ ;  /* 0x0000006f71387210 */ /* 0x080fe20007fbe0ff */
[C---:B------:R-:W-:Y:S01]  /*8da0*/  IMAD R72, R2.reuse, 0x50, RZ ;  /* 0x0000005002487824 */ /* 0x040fe200078e02ff */
[-C--:B------:R-:W-:Y:S01]  /*8db0*/  IADD3 R58, P4, PT, R117, R111.reuse, RZ ;  /* 0x0000006f753a7210 */ /* 0x080fe20007f9e0ff */
[C---:B------:R-:W-:Y:S01]  /*8dc0*/  IMAD R74, R2.reuse, 0x52, RZ ;  /* 0x00000052024a7824 */ /* 0x040fe200078e02ff */
[CC--:B------:R-:W-:Y:S01]  /*8dd0*/  LEA R60, P0, R2.reuse, R111.reuse, 0x6 ;  /* 0x0000006f023c7211 */ /* 0x0c0fe200078030ff */
[C---:B------:R-:W-:Y:S01]  /*8de0*/  IMAD R76, R2.reuse, 0x54, RZ ;  /* 0x00000054024c7824 */ /* 0x040fe200078e02ff */
[-C--:B------:R-:W-:Y:S01]  /*8df0*/  LEA.HI.X.SX32 R57, R57, R152.reuse, 0x1, P5 ;  /* 0x0000009839397211 */ /* 0x080fe200028f0eff */
[C---:B------:R-:W-:Y:S01]  /*8e00*/  IMAD R78, R2.reuse, 0x56, RZ ;  /* 0x00000056024e7824 */ /* 0x040fe200078e02ff */
[-C--:B------:R-:W-:Y:S01]  /*8e10*/  LEA.HI.X.SX32 R59, R59, R152.reuse, 0x1, P4 ;  /* 0x000000983b3b7211 */ /* 0x080fe200020f0eff */
[C---:B------:R-:W-:Y:S01]  /*8e20*/  IMAD R80, R2.reuse, 0x58, RZ ;  /* 0x0000005802507824 */ /* 0x040fe200078e02ff */
[-C--:B------:R-:W-:Y:S01]  /*8e30*/  LEA.HI.X.SX32 R61, R61, R152.reuse, 0x1, P0 ;  /* 0x000000983d3d7211 */ /* 0x080fe200000f0eff */
[C---:B------:R-:W-:Y:S01]  /*8e40*/  IMAD R82, R2.reuse, 0x5a, RZ ;  /* 0x0000005a02527824 */ /* 0x040fe200078e02ff */
[-C--:B------:R-:W-:Y:S01]  /*8e50*/  LEA.HI.X.SX32 R5, R5, R152.reuse, 0x1, P3 ;  /* 0x0000009805057211 */ /* 0x080fe200018f0eff */
[----:B------:R-:W-:Y:S01]  /*8e60*/  IMAD R75, R2, 0x29, RZ ;  /* 0x00000029024b7824 */ /* 0x000fe200078e02ff */
[-C--:B------:R-:W-:Y:S01]  /*8e70*/  IADD3 R6, P2, PT, R6, R111.reuse, RZ ;  /* 0x0000006f06067210 */ /* 0x080fe20007f5e0ff */
        /* <DEDUP_REMOVED lines=45> */
[----:B------:R-:W-:Y:S01]  /*9150*/  LEA.HI.X.SX32 R83, R83, R152, 0x1, P3 ;  /* 0x0000009853537211 */ /* 0x000fe200018f0eff */
        /* <DEDUP_REMOVED lines=8> */
[----:B------:R-:W0:Y:S01]  /*91e0*/  LDCU UR4, c[0x0][0x3ec] ;  /* 0x00007d80ff0477ac */ /* 0x000e220008000800 */
[----:B------:R-:W-:-:S02]  /*91f0*/  IADD3 R92, P0, PT, R92, R111, RZ ;  /* 0x0000006f5c5c7210 */ /* 0x000fc40007f1e0ff */
[----:B------:R-:W-:Y:S02]  /*9200*/  IADD3 R94, P3, PT, R94, R111, RZ ;  /* 0x0000006f5e5e7210 */ /* 0x000fe40007f7e0ff */
[-C--:B------:R-:W-:Y:S02]  /*9210*/  LEA.HI.X.SX32 R85, R85, R152.reuse, 0x1, P2 ;  /* 0x0000009855557211 */ /* 0x080fe400010f0eff */
[-C--:B------:R-:W-:Y:S02]  /*9220*/  LEA.HI.X.SX32 R87, R87, R152.reuse, 0x1, P1 ;  /* 0x0000009857577211 */ /* 0x080fe400008f0eff */
[-C--:B------:R-:W-:Y:S02]  /*9230*/  LEA.HI.X.SX32 R89, R89, R152.reuse, 0x1, P5 ;  /* 0x0000009859597211 */ /* 0x080fe400028f0eff */
[-C--:B------:R-:W-:Y:S02]  /*9240*/  LEA.HI.X.SX32 R91, R91, R152.reuse, 0x1, P4 ;  /* 0x000000985b5b7211 */ /* 0x080fe400020f0eff */
[----:B------:R-:W-:-:S02]  /*9250*/  LEA.HI.X.SX32 R93, R93, R152, 0x1, P0 ;  /* 0x000000985d5d7211 */ /* 0x000fc400000f0eff */
[----:B------:R-:W-:Y:S02]  /*9260*/  LEA.HI.X.SX32 R95, R95, R152, 0x1, P3 ;  /* 0x000000985f5f7211 */ /* 0x000fe400018f0eff */
[-C--:B------:R-:W-:Y:S01]  /*9270*/  IADD3 R96, P2, PT, R96, R111.reuse, RZ ;  /* 0x0000006f60607210 */ /* 0x080fe20007f5e0ff */
[----:B0-----:R-:W-:Y:S01]  /*9280*/  UIMAD UR4, UR9, UR4, URZ ;  /* 0x00000004090472a4 */ /* 0x001fe2000f8e02ff */
[-C--:B------:R-:W-:Y:S02]  /*9290*/  IADD3 R98, P1, PT, R98, R111.reuse, RZ ;  /* 0x0000006f62627210 */ /* 0x080fe40007f3e0ff */
[-C--:B------:R-:W-:Y:S01]  /*92a0*/  IADD3 R100, P5, PT, R100, R111.reuse, RZ ;  /* 0x0000006f64647210 */ /* 0x080fe20007fbe0ff */
[----:B------:R-:W-:Y:S01]  /*92b0*/  USHF.L.U32 UR6, UR4, 0x2, URZ ;  /* 0x0000000204067899 */ /* 0x000fe200080006ff */
[-C--:B------:R-:W-:Y:S01]  /*92c0*/  IADD3 R102, P4, PT, R102, R111.reuse, RZ ;  /* 0x0000006f66667210 */ /* 0x080fe20007f9e0ff */
[----:B------:R-:W-:Y:S01]  /*92d0*/  UIMAD.WIDE UR4, UR4, 0x4, URZ ;  /* 0x00000004040478a5 */ /* 0x000fe2000f8e02ff */
        /* <DEDUP_REMOVED lines=8> */
[-C--:B------:R-:W-:Y:S02]  /*9360*/  IADD3 R108, P2, PT, R108, R111.reuse, RZ ;  /* 0x0000006f6c6c7210 */ /* 0x080fe40007f5e0ff */
[-C--:B------:R-:W-:Y:S02]  /*9370*/  IADD3 R110, P1, PT, R110, R111.reuse, RZ ;  /* 0x0000006f6e6e7210 */ /* 0x080fe40007f3e0ff */
[-C--:B------:R-:W-:Y:S02]  /*9380*/  IADD3 R112, P5, PT, R112, R111.reuse, RZ ;  /* 0x0000006f70707210 */ /* 0x080fe40007fbe0ff */
[-C--:B------:R-:W-:Y:S02]  /*9390*/  IADD3 R114, P4, PT, R114, R111.reuse, RZ ;  /* 0x0000006f72727210 */ /* 0x080fe40007f9e0ff */
[----:B------:R-:W-:-:S02]  /*93a0*/  IADD3 R116, P0, PT, R116, R111, RZ ;  /* 0x0000006f74747210 */ /* 0x000fc40007f1e0ff */
[----:B------:R-:W-:Y:S01]  /*93b0*/  IADD3 R118, P3, PT, R118, R111, RZ ;  /* 0x0000006f76767210 */ /* 0x000fe20007f7e0ff */
[C---:B------:R-:W-:Y:S01]  /*93c0*/  IMAD R111, R2.reuse, 0x3b, RZ ;  /* 0x0000003b026f7824 */ /* 0x040fe200078e02ff */
[----:B------:R-:W-:Y:S01]  /*93d0*/  F2FP.BF16.F32.PACK_AB R20, R21, R20 ;  /* 0x000000141514723e */ /* 0x000fe200000010ff */
[----:B------:R-:W-:Y:S01]  /*93e0*/  IMAD R21, R2, 0x3d, RZ ;  /* 0x0000003d02157824 */ /* 0x000fe200078e02ff */
[----:B------:R-:W-:Y:S02]  /*93f0*/  PRMT R2, R119, 0x7632, R2 ;  /* 0x0000763277027816 */ /* 0x000fe40000000002 */
[----:B------:R-:W-:Y:S02]  /*9400*/  F2FP.BF16.F32.PACK_AB R22, R23, R22 ;  /* 0x000000161716723e */ /* 0x000fe400000010ff */
[----:B------:R-:W-:Y:S01]  /*9410*/  F2FP.BF16.F32.PACK_AB R24, R25, R24 ;  /* 0x000000181918723e */ /* 0x000fe200000010ff */
[----:B------:R0:W-:Y:S01]  /*9420*/  STG.E.U16 desc[UR28][R8.64], R2 ;  /* 0x0000000208007986 */ /* 0x0001e2000c10151c */
[----:B------:R-:W-:-:S02]  /*9430*/  F2FP.BF16.F32.PACK_AB R26, R27, R26 ;  /* 0x0000001a1b1a723e */ /* 0x000fc400000010ff */
[----:B------:R-:W-:Y:S01]  /*9440*/  F2FP.BF16.F32.PACK_AB R28, R29, R28 ;  /* 0x0000001c1d1c723e */ /* 0x000fe200000010ff */
[----:B------:R2:W-:Y:S01]  /*9450*/  STG.E.U16 desc[UR28][R12.64], R20 ;  /* 0x000000140c007986 */ /* 0x0005e2000c10151c */
[----:B------:R-:W-:Y:S02]  /*9460*/  LEA.HI.X.SX32 R115, R21, R152, 0x1, P4 ;  /* 0x0000009815737211 */ /* 0x000fe400020f0eff */
[----:B------:R-:W-:Y:S02]  /*9470*/  PRMT R21, R26, 0x7632, R21 ;  /* 0x000076321a157816 */ /* 0x000fe40000000015 */
[----:B------:R-:W-:Y:S02]  /*9480*/  F2FP.BF16.F32.PACK_AB R30, R31, R30 ;  /* 0x0000001e1f1e723e */ /* 0x000fe400000010ff */
[----:B------:R-:W-:Y:S02]  /*9490*/  PRMT R23, R28, 0x7632, R23 ;  /* 0x000076321c177816 */ /* 0x000fe40000000017 */
[----:B0-----:R-:W-:-:S02]  /*94a0*/  PRMT R9, R20, 0x7632, R9 ;  /* 0x0000763214097816 */ /* 0x001fc40000000009 */
[----:B------:R-:W-:Y:S02]  /*94b0*/  F2FP.BF16.F32.PACK_AB R32, R33, R32 ;  /* 0x000000202120723e */ /* 0x000fe400000010ff */
[----:B--2---:R-:W-:Y:S01]  /*94c0*/  PRMT R13, R22, 0x7632, R13 ;  /* 0x00007632160d7816 */ /* 0x004fe2000000000d */
[----:B------:R-:W-:Y:S01]  /*94d0*/  STG.E.U16 desc[UR28][R14.64], R9 ;  /* 0x000000090e007986 */ /* 0x000fe2000c10151c */
[----:B------:R-:W-:Y:S02]  /*94e0*/  PRMT R25, R30, 0x7632, R25 ;  /* 0x000076321e197816 */ /* 0x000fe40000000019 */
[----:B------:R-:W-:Y:S01]  /*94f0*/  F2FP.BF16.F32.PACK_AB R34, R35, R34 ;  /* 0x000000222322723e */ /* 0x000fe200000010ff */
[----:B------:R-:W-:Y:S01]  /*9500*/  STG.E.U16 desc[UR28][R16.64], R22 ;  /* 0x0000001610007986 */ /* 0x000fe2000c10151c */
[----:B------:R-:W-:Y:S02]  /*9510*/  PRMT R27, R32, 0x7632, R27 ;  /* 0x00007632201b7816 */ /* 0x000fe4000000001b */
[----:B------:R-:W-:Y:S01]  /*9520*/  F2FP.BF16.F32.PACK_AB R3, R120, R3 ;  /* 0x000000037803723e */ /* 0x000fe200000010ff */
[----:B------:R0:W-:Y:S01]  /*9530*/  STG.E.U16 desc[UR28][R18.64], R13 ;  /* 0x0000000d12007986 */ /* 0x0001e2000c10151c */
[----:B------:R-:W-:-:S02]  /*9540*/  PRMT R29, R34, 0x7632, R29 ;  /* 0x00007632221d7816 */ /* 0x000fc4000000001d */
[----:B------:R-:W-:Y:S01]  /*9550*/  PRMT R2, R3, 0x7632, R2 ;  /* 0x0000763203027816 */ /* 0x000fe20000000002 */
[----:B------:R2:W-:Y:S01]  /*9560*/  STG.E.U16 desc[UR28][R36.64], R24 ;  /* 0x0000001824007986 */ /* 0x0005e2000c10151c */
[----:B------:R-:W-:Y:S02]  /*9570*/  F2FP.BF16.F32.PACK_AB R69, R122, R69 ;  /* 0x000000457a45723e */ /* 0x000fe400000010ff */
[----:B------:R-:W-:Y:S02]  /*9580*/  F2FP.BF16.F32.PACK_AB R121, R124, R121 ;  /* 0x000000797c79723e */ /* 0x000fe400000010ff */
[----:B------:R-:W-:Y:S02]  /*9590*/  F2FP.BF16.F32.PACK_AB R123, R126, R123 ;  /* 0x0000007b7e7b723e */ /* 0x000fe400000010ff */
[----:B------:R-:W-:Y:S02]  /*95a0*/  F2FP.BF16.F32.PACK_AB R125, R128, R125 ;  /* 0x0000007d807d723e */ /* 0x000fe400000010ff */
[----:B0-----:R-:W-:-:S02]  /*95b0*/  PRMT R19, R24, 0x7632, R19 ;  /* 0x0000763218137816 */ /* 0x001fc40000000013 */
[----:B------:R-:W-:Y:S02]  /*95c0*/  PRMT R35, R123, 0x7632, R35 ;  /* 0x000076327b237816 */ /* 0x000fe40000000023 */
[----:B------:R-:W-:Y:S01]  /*95d0*/  F2FP.BF16.F32.PACK_AB R127, R130, R127 ;  /* 0x0000007f827f723e */ /* 0x000fe200000010ff */
[----:B------:R0:W-:Y:S01]  /*95e0*/  STG.E.U16 desc[UR28][R38.64], R19 ;  /* 0x0000001326007986 */ /* 0x0001e2000c10151c */
[----:B--2---:R-:W-:Y:S02]  /*95f0*/  PRMT R37, R125, 0x7632, R37 ;  /* 0x000076327d257816 */ /* 0x004fe40000000025 */
[----:B------:R-:W-:Y:S01]  /*9600*/  F2FP.BF16.F32.PACK_AB R129, R132, R129 ;  /* 0x000000818481723e */ /* 0x000fe200000010ff */
[----:B------:R2:W-:Y:S01]  /*9610*/  STG.E.U16 desc[UR28][R40.64], R26 ;  /* 0x0000001a28007986 */ /* 0x0005e2000c10151c */
[----:B------:R-:W-:Y:S02]  /*9620*/  F2FP.BF16.F32.PACK_AB R131, R134, R131 ;  /* 0x000000838683723e */ /* 0x000fe400000010ff */
[----:B------:R-:W-:Y:S01]  /*9630*/  F2FP.BF16.F32.PACK_AB R133, R136, R133 ;  /* 0x000000858885723e */ /* 0x000fe200000010ff */
[----:B------:R3:W-:Y:S01]  /*9640*/  STG.E.U16 desc[UR28][R42.64], R21 ;  /* 0x000000152a007986 */ /* 0x0007e2000c10151c */
[----:B------:R-:W-:-:S02]  /*9650*/  F2FP.BF16.F32.PACK_AB R135, R138, R135 ;  /* 0x000000878a87723e */ /* 0x000fc400000010ff */
[----:B------:R-:W-:Y:S01]  /*9660*/  F2FP.BF16.F32.PACK_AB R137, R140, R137 ;  /* 0x000000898c89723e */ /* 0x000fe200000010ff */
[----:B------:R4:W-:Y:S01]  /*9670*/  STG.E.U16 desc[UR28][R44.64], R28 ;  /* 0x0000001c2c007986 */ /* 0x0009e2000c10151c */
[----:B0-----:R-:W-:Y:S02]  /*9680*/  PRMT R39, R127, 0x7632, R39 ;  /* 0x000076327f277816 */ /* 0x001fe40000000027 */
[----:B------:R-:W-:Y:S01]  /*9690*/  F2FP.BF16.F32.PACK_AB R139, R142, R139 ;  /* 0x0000008b8e8b723e */ /* 0x000fe200000010ff */
[----:B------:R0:W-:Y:S01]  /*96a0*/  STG.E.U16 desc[UR28][R46.64], R23 ;  /* 0x000000172e007986 */ /* 0x0001e2000c10151c */
[----:B--2---:R-:W-:Y:S02]  /*96b0*/  PRMT R41, R129, 0x7632, R41 ;  /* 0x0000763281297816 */ /* 0x004fe40000000029 */
[----:B------:R-:W-:Y:S01]  /*96c0*/  F2FP.BF16.F32.PACK_AB R141, R144, R141 ;  /* 0x0000008d908d723e */ /* 0x000fe200000010ff */
[----:B------:R2:W-:Y:S01]  /*96d0*/  STG.E.U16 desc[UR28][R48.64], R30 ;  /* 0x0000001e30007986 */ /* 0x0005e2000c10151c */
[----:B---3--:R-:W-:-:S02]  /*96e0*/  PRMT R43, R131, 0x7632, R43 ;  /* 0x00007632832b7816 */ /* 0x008fc4000000002b */
[----:B------:R-:W-:Y:S01]  /*96f0*/  F2FP.BF16.F32.PACK_AB R143, R146, R143 ;  /* 0x0000008f928f723e */ /* 0x000fe200000010ff */
[----:B------:R3:W-:Y:S01]  /*9700*/  STG.E.U16 desc[UR28][R50.64], R25 ;  /* 0x0000001932007986 */ /* 0x0007e2000c10151c */
[----:B----4-:R-:W-:Y:S02]  /*9710*/  PRMT R45, R133, 0x7632, R45 ;  /* 0x00007632852d7816 */ /* 0x010fe4000000002d */
[----:B------:R-:W-:Y:S01]  /*9720*/  F2FP.BF16.F32.PACK_AB R145, R148, R145 ;  /* 0x000000919491723e */ /* 0x000fe200000010ff */
[----:B------:R4:W-:Y:S01]  /*9730*/  STG.E.U16 desc[UR28][R52.64], R32 ;  /* 0x0000002034007986 */ /* 0x0009e2000c10151c */
[----:B0-----:R-:W-:Y:S02]  /*9740*/  PRMT R47, R135, 0x7632, R47 ;  /* 0x00007632872f7816 */ /* 0x001fe4000000002f */
[----:B------:R-:W-:Y:S01]  /*9750*/  LEA.HI.X.SX32 R109, R109, R152, 0x1, P2 ;  /* 0x000000986d6d7211 */ /* 0x000fe200010f0eff */
[----:B------:R0:W-:Y:S01]  /*9760*/  STG.E.U16 desc[UR28][R54.64], R27 ;  /* 0x0000001b36007986 */ /* 0x0001e2000c10151c */
[----:B--2---:R-:W-:-:S02]  /*9770*/  PRMT R49, R137, 0x7632, R49 ;  /* 0x0000763289317816 */ /* 0x004fc40000000031 */
[-C--:B------:R-:W-:Y:S01]  /*9780*/  LEA.HI.X.SX32 R111, R111, R152.reuse, 0x1, P1 ;  /* 0x000000986f6f7211 */ /* 0x080fe200008f0eff */
[----:B------:R2:W-:Y:S01]  /*9790*/  STG.E.U16 desc[UR28][R56.64], R34 ;  /* 0x0000002238007986 */ /* 0x0005e2000c10151c */
[----:B---3--:R-:W-:Y:S02]  /*97a0*/  PRMT R51, R139, 0x7632, R51 ;  /* 0x000076328b337816 */ /* 0x008fe40000000033 */
[----:B------:R-:W-:Y:S01]  /*97b0*/  LEA.HI.X.SX32 R117, R117, R152, 0x1, P0 ;  /* 0x0000009875757211 */ /* 0x000fe200000f0eff */
[----:B------:R3:W-:Y:S01]  /*97c0*/  STG.E.U16 desc[UR28][R58.64], R29 ;  /* 0x0000001d3a007986 */ /* 0x0007e2000c10151c */
[----:B----4-:R-:W-:Y:S02]  /*97d0*/  PRMT R32, R121, 0x7632, R32 ;  /* 0x0000763279207816 */ /* 0x010fe40000000020 */
[----:B------:R-:W-:Y:S01]  /*97e0*/  PRMT R53, R141, 0x7632, R53 ;  /* 0x000076328d357816 */ /* 0x000fe20000000035 */
[----:B------:R4:W-:Y:S01]  /*97f0*/  STG.E.U16 desc[UR28][R60.64], R3 ;  /* 0x000000033c007986 */ /* 0x0009e2000c10151c */
[----:B0-----:R-:W-:-:S02]  /*9800*/  PRMT R55, R143, 0x7632, R55 ;  /* 0x000076328f377816 */ /* 0x001fc40000000037 */
[----:B------:R-:W-:Y:S01]  /*9810*/  F2FP.BF16.F32.PACK_AB R147, R150, R147 ;  /* 0x000000939693723e */ /* 0x000fe200000010ff */
[----:B------:R0:W-:Y:S01]  /*9820*/  STG.E.U16 desc[UR28][R4.64], R2 ;  /* 0x0000000204007986 */ /* 0x0001e2000c10151c */
[-C--:B------:R-:W-:Y:S02]  /*9830*/  LEA.HI.X.SX32 R113, R113, R152.reuse, 0x1, P5 ;  /* 0x0000009871717211 */ /* 0x080fe400028f0eff */
[----:B--2---:R-:W-:Y:S01]  /*9840*/  PRMT R57, R145, 0x7632, R57 ;  /* 0x0000763291397816 */ /* 0x004fe20000000039 */
[----:B------:R-:W-:Y:S01]  /*9850*/  STG.E.U16 desc[UR28][R6.64], R69 ;  /* 0x0000004506007986 */ /* 0x000fe2000c10151c */
[----:B------:R-:W-:Y:S02]  /*9860*/  LEA.HI.X.SX32 R119, R149, R152, 0x1, P3 ;  /* 0x0000009895777211 */ /* 0x000fe400018f0eff */
[----:B---3--:R-:W-:Y:S02]  /*9870*/  PRMT R59, R147, 0x7632, R59 ;  /* 0x00007632933b7816 */ /* 0x008fe4000000003b */
[C---:B----4-:R-:W-:Y:S01]  /*9880*/  SHF.L.U32 R3, R68.reuse, 0x2, RZ ;  /* 0x0000000244037819 */ /* 0x050fe200000006ff */
[----:B------:R-:W-:Y:S01]  /*9890*/  IMAD.HI R68, R68, 0x4, RZ ;  /* 0x0000000444447827 */ /* 0x000fe200078e02ff */
[----:B0-----:R-:W-:-:S05]  /*98a0*/  PRMT R5, R69, 0x7632, R5 ;  /* 0x0000763245057816 */ /* 0x001fca0000000005 */
[----:B------:R0:W-:Y:S04]  /*98b0*/  STG.E.U16 desc[UR28][R10.64], R5 ;  /* 0x000000050a007986 */ /* 0x0001e8000c10151c */
[----:B------:R2:W-:Y:S04]  /*98c0*/  STG.E.U16 desc[UR28][R62.64], R121 ;  /* 0x000000793e007986 */ /* 0x0005e8000c10151c */
[----:B------:R2:W-:Y:S01]  /*98d0*/  STG.E.U16 desc[UR28][R64.64], R32 ;  /* 0x0000002040007986 */ /* 0x0005e2000c10151c */
[----:B0-----:R-:W0:Y:S03]  /*98e0*/  LDC.64 R4, c[0x0][0x3a0] ;  /* 0x0000e800ff047b82 */ /* 0x001e260000000a00 */
[----:B------:R2:W-:Y:S04]  /*98f0*/  STG.E.U16 desc[UR28][R66.64], R123 ;  /* 0x0000007b42007986 */ /* 0x0005e8000c10151c */
[----:B------:R2:W-:Y:S04]  /*9900*/  STG.E.U16 desc[UR28][R70.64], R35 ;  /* 0x0000002346007986 */ /* 0x0005e8000c10151c */
[----:B------:R2:W-:Y:S04]  /*9910*/  STG.E.U16 desc[UR28][R72.64], R125 ;  /* 0x0000007d48007986 */ /* 0x0005e8000c10151c */
[----:B------:R2:W-:Y:S04]  /*9920*/  STG.E.U16 desc[UR28][R74.64], R37 ;  /* 0x000000254a007986 */ /* 0x0005e8000c10151c */
[----:B------:R2:W-:Y:S04]  /*9930*/  STG.E.U16 desc[UR28][R76.64], R127 ;  /* 0x0000007f4c007986 */ /* 0x0005e8000c10151c */
[----:B------:R2:W-:Y:S01]  /*9940*/  STG.E.U16 desc[UR28][R78.64], R39 ;  /* 0x000000274e007986 */ /* 0x0005e2000c10151c */
[----:B0-----:R-:W-:-:S03]  /*9950*/  IADD3 R2, P0, P1, R3, UR6, R4 ;  /* 0x0000000603027c10 */ /* 0x001fc6000f91e004 */
[----:B------:R2:W-:Y:S01]  /*9960*/  STG.E.U16 desc[UR28][R80.64], R129 ;  /* 0x0000008150007986 */ /* 0x0005e2000c10151c */
[----:B------:R-:W-:-:S03]  /*9970*/  IADD3.X R3, PT, PT, R68, UR5, R5, P0, P1 ;  /* 0x0000000544037c10 */ /* 0x000fc600087e2405 */
[----:B------:R2:W-:Y:S04]  /*9980*/  STG.E.U16 desc[UR28][R82.64], R41 ;  /* 0x0000002952007986 */ /* 0x0005e8000c10151c */
        /* <DEDUP_REMOVED lines=18> */
[----:B------:R2:W-:Y:S01]  /*9ab0*/  STG.E desc[UR28][R2.64], R160 ;  /* 0x000000a002007986 */ /* 0x0005e2000c10191c */
[----:B-1----:R-:W-:Y:S06]  /*9ac0*/  BAR.SYNC.DEFER_BLOCKING 0x0 ;  /* 0x0000000000007b1d */ /* 0x002fec0000010000 */
[----:B------:R-:W-:Y:S05]  /*9ad0*/  @P6 BRA `(.L_x_22) ;  /* 0x0000000000a06947 */ /* 0x000fea0003800000 */
[----:B------:R-:W0:Y:S01]  /*9ae0*/  S2UR UR5, SR_CgaCtaId ;  /* 0x00000000000579c3 */ /* 0x000e220000008800 */
[----:B------:R-:W-:Y:S01]  /*9af0*/  NOP ;  /* 0x0000000000007918 */ /* 0x000fe20000000000 */
[----:B------:R-:W-:Y:S01]  /*9b00*/  UMOV UR4, 0x50 ;  /* 0x0000005000047882 */ /* 0x000fe20000000000 */
[----:B------:R-:W-:Y:S01]  /*9b10*/  IMAD.U32 R0, RZ, RZ, UR10 ;  /* 0x0000000aff007e24 */ /* 0x000fe2000f8e00ff */
[----:B--2---:R-:W-:Y:S02]  /*9b20*/  MOV R3, 0xf ;  /* 0x0000000f00037802 */ /* 0x004fe40000000f00 */
[----:B------:R-:W-:Y:S02]  /*9b30*/  MOV R7, 0x1 ;  /* 0x0000000100077802 */ /* 0x000fe40000000f00 */
[----:B------:R-:W-:-:S04]  /*9b40*/  LOP3.LUT R0, R0, 0xffff, RZ, 0xc0, !PT ;  /* 0x0000ffff00007812 */ /* 0x000fc800078ec0ff */
[----:B------:R-:W-:-:S05]  /*9b50*/  SHF.R.U32.HI R0, RZ, 0x5, R0 ;  /* 0x00000005ff007819 */ /* 0x000fca0000011600 */
[----:B------:R-:W-:Y:S01]  /*9b60*/  VIADD R2, R0, 0x10 ;  /* 0x0000001000027836 */ /* 0x000fe20000000000 */
[----:B------:R-:W-:Y:S01]  /*9b70*/  SHF.L.U32 R0, R3, R0, RZ ;  /* 0x0000000003007219 */ /* 0x000fe200000006ff */
[----:B0-----:R-:W-:-:S03]  /*9b80*/  ULEA UR6, UR5, UR4, 0x18 ;  /* 0x0000000405067291 */ /* 0x001fc6000f8ec0ff */
[----:B------:R-:W-:-:S04]  /*9b90*/  SHF.L.U32 R3, R7, R2, RZ ;  /* 0x0000000207037219 */ /* 0x000fc800000006ff */
[----:B------:R-:W-:Y:S02]  /*9ba0*/  LOP3.LUT R0, R3, R0, RZ, 0xfc, !PT ;  /* 0x0000000003007212 */ /* 0x000fe400078efcff */
[----:B------:R-:W0:Y:S02]  /*9bb0*/  LDS R5, [UR6] ;  /* 0x00000006ff057984 */ /* 0x000e240008000800 */
[C---:B------:R-:W-:Y:S02]  /*9bc0*/  LOP3.LUT R2, R0.reuse, 0xffff, RZ, 0xc0, !PT ;  /* 0x0000ffff00027812 */ /* 0x040fe400078ec0ff */
[----:B0-----:R-:W-:-:S04]  /*9bd0*/  LOP3.LUT R3, R0, 0xffff, R5, 0x80, !PT ;  /* 0x0000ffff00037812 */ /* 0x001fc800078e8005 */
[----:B------:R-:W-:-:S13]  /*9be0*/  ISETP.NE.AND P0, PT, R3, R2, PT ;  /* 0x000000020300720c */ /* 0x000fda0003f05270 */
[----:B------:R-:W-:Y:S05]  /*9bf0*/  @P0 BRA `(.L_x_23) ;  /* 0x0000000000500947 */ /* 0x000fea0003800000 */
[----:B------:R-:W-:Y:S02]  /*9c00*/  SHF.R.U32.HI R5, RZ, 0x10, R5 ;  /* 0x00000010ff057819 */ /* 0x000fe40000011605 */
[----:B------:R-:W-:-:S04]  /*9c10*/  SHF.R.U32.HI R2, RZ, 0x10, R0 ;  /* 0x00000010ff027819 */ /* 0x000fc80000011600 */
[----:B------:R-:W-:-:S04]  /*9c20*/  LOP3.LUT R5, R5, R2, RZ, 0xc0, !PT ;  /* 0x0000000205057212 */ /* 0x000fc800078ec0ff */
[----:B------:R-:W-:-:S13]  /*9c30*/  ISETP.NE.AND P0, PT, R5, R2, PT ;  /* 0x000000020500720c */ /* 0x000fda0003f05270 */
[----:B------:R-:W-:Y:S05]  /*9c40*/  @P0 BRA `(.L_x_24) ;  /* 0x0000000000300947 */ /* 0x000fea0003800000 */
[----:B------:R-:W-:Y:S01]  /*9c50*/  R2UR UR4, R0 ;  /* 0x00000000000472ca */ /* 0x000fe200000e0000 */
[----:B------:R-:W-:Y:S01]  /*9c60*/  VOTEU.ANY UR5, UPT, PT ;  /* 0x0000000000057886 */ /* 0x000fe200038e0100 */
[----:B------:R-:W0:Y:S01]  /*9c70*/  S2R R0, SR_LANEID ;  /* 0x0000000000007919 */ /* 0x000e220000000000 */
[----:B------:R-:W-:-:S10]  /*9c80*/  UFLO.U32 UR5, UR5 ;  /* 0x00000005000572bd */ /* 0x000fd400080e0000 */
[----:B------:R-:W-:-:S06]  /*9c90*/  ULOP3.LUT UR4, URZ, UR4, URZ, 0x33, !UPT ;  /* 0x00000004ff047292 */ /* 0x000fcc000f8e33ff */
[----:B------:R-:W-:-:S04]  /*9ca0*/  MOV R2, UR4 ;  /* 0x0000000400027c02 */ /* 0x000fc80008000f00 */
[----:B------:R-:W1:Y:S02]  /*9cb0*/  REDUX UR7, R2 ;  /* 0x00000000020773c4 */ /* 0x000e640000000000 */
[----:B------:R3:W-:Y:S01]  /*9cc0*/  UTCATOMSWS.AND URZ, UR4 ;  /* 0x0000000400ff79e3 */ /* 0x0007e20008000000 */
[----:B0-----:R-:W-:Y:S02]  /*9cd0*/  ISETP.EQ.U32.AND P0, PT, R0, UR5, PT ;  /* 0x0000000500007c0c */ /* 0x001fe4000bf02070 */
[----:B-1----:R-:W-:-:S11]  /*9ce0*/  MOV R0, UR7 ;  /* 0x0000000700007c02 */ /* 0x002fd60008000f00 */
[----:B------:R3:W-:Y:S01]  /*9cf0*/  @P0 ATOMS.AND RZ, [UR6], R0 ;  /* 0x00000000ffff098c */ /* 0x0007e2000a800006 */
[----:B------:R-:W-:Y:S05]  /*9d00*/  BRA `(.L_x_22) ;  /* 0x0000000000147947 */ /* 0x000fea0003800000 */
.L_x_24:
[----:B------:R-:W-:-:S07]  /*9d10*/  MOV R2, 0x9d30 ;  /* 0x00009d3000027802 */ /* 0x000fce0000000f00 */
[----:B------:R-:W-:Y:S05]  /*9d20*/  CALL.REL.NOINC `($__internal_0_$__cuda_sm10x_tcgen05_guardrail_trap_col_being_dealloced_not_returned_by_alloc) ;  /* 0x0000000000447944 */ /* 0x000fea0003c00000 */
[----:B------:R-:W-:Y:S05]  /*9d30*/  BRA `(.L_x_22) ;  /* 0x0000000000087947 */ /* 0x000fea0003800000 */
.L_x_23:
[----:B------:R-:W-:-:S07]  /*9d40*/  MOV R2, 0x9d60 ;  /* 0x00009d6000027802 */ /* 0x000fce0000000f00 */
[----:B------:R-:W-:Y:S05]  /*9d50*/  CALL.REL.NOINC `($__internal_2_$__cuda_sm10x_tcgen05_guardrail_trap_unallocated_columns_being_dealloced) ;  /* 0x0000000000507944 */ /* 0x000fea0003c00000 */
.L_x_22:
[----:B------:R-:W-:Y:S01]  /*9d60*/  NOP ;  /* 0x0000000000007918 */ /* 0x000fe20000000000 */
[----:B---3--:R-:W-:Y:S05]  /*9d70*/  EXIT ;  /* 0x000000000000794d */ /* 0x008fea0003800000 */
.L_x_8:
[----:B------:R-:W1:Y:S02]  /*9d80*/  SYNCS.PHASECHK.TRANS64.TRYWAIT P3, [UR8+0x5000], RZ ;  /* 0x005000ffff0075a7 */ /* 0x000e640008061108 */
[----:B-1----:R-:W-:Y:S05]  /*9d90*/  @!P3 BRA `(.L_x_8) ;  /* 0xfffffffc00f8b947 */ /* 0x002fea000383ffff */
[----:B------:R-:W-:Y:S05]  /*9da0*/  BRA `(.L_x_7) ;  /* 0xffffff8c00c07947 */ /* 0x000fea000383ffff */
.L_x_17:
[----:B------:R-:W1:Y:S02]  /*9db0*/  SYNCS.PHASECHK.TRANS64.TRYWAIT P2, [UR8+0x7010], RZ ;  /* 0x007010ffff0075a7 */ /* 0x000e640008041108 */
[----:B-1----:R-:W-:Y:S05]  /*9dc0*/  @!P2 BRA `(.L_x_17) ;  /* 0xfffffffc00f8a947 */ /* 0x002fea000383ffff */
[----:B------:R-:W-:Y:S05]  /*9dd0*/  BRA `(.L_x_25) ;  /* 0xffffffb800147947 */ /* 0x000fea000383ffff */
.L_x_18:
[----:B------:R-:W1:Y:S02]  /*9de0*/  SYNCS.PHASECHK.TRANS64.TRYWAIT P6, [UR33], R36 ;  /* 0x00000024ff0075a7 */ /* 0x000e6400080c1121 */
[----:B-1----:R-:W-:Y:S05]  /*9df0*/  @!P6 BRA `(.L_x_18) ;  /* 0xfffffffc00f8e947 */ /* 0x002fea000383ffff */
[----:B------:R-:W-:Y:S05]  /*9e00*/  BRA `(.L_x_26) ;  /* 0xffffffbc00747947 */ /* 0x000fea000383ffff */
.L_x_21:
[----:B------:R-:W0:Y:S02]  /*9e10*/  SYNCS.PHASECHK.TRANS64.TRYWAIT P1, [UR33], R2 ;  /* 0x00000002ff0075a7 */ /* 0x000e240008021121 */
[----:B0-----:R-:W-:Y:S05]  /*9e20*/  @!P1 BRA `(.L_x_21) ;  /* 0xfffffffc00f89947 */ /* 0x001fea000383ffff */
[----:B------:R-:W-:Y:S05]  /*9e30*/  BRA `(.L_x_27) ;  /* 0xffffffd400847947 */ /* 0x000fea000383ffff */
        .weak           $__internal_0_$__cuda_sm10x_tcgen05_guardrail_trap_col_being_dealloced_not_returned_by_alloc
        .type           $__internal_0_$__cuda_sm10x_tcgen05_guardrail_trap_col_being_dealloced_not_returned_by_alloc,@function
        .size           $__internal_0_$__cuda_sm10x_tcgen05_guardrail_trap_col_being_dealloced_not_returned_by_alloc,($__internal_1_$__cuda_sm10x_tcgen05_guardrail_trap_phase_invalid_during_alloc - $__internal_0_$__cuda_sm10x_tcgen05_guardrail_trap_col_being_dealloced_not_returned_by_alloc)
$__internal_0_$__cuda_sm10x_tcgen05_guardrail_trap_col_being_dealloced_not_returned_by_alloc:
[----:B------:R-:W-:Y:S05]  /*9e40*/  BPT.TRAP 0x1 ;  /* 0x000000040000795c */ /* 0x000fea0000300000 */
[----:B------:R-:W-:-:S04]  /*9e50*/  IMAD.MOV.U32 R3, RZ, RZ, 0x0 ;  /* 0x00000000ff037424 */ /* 0x000fc800078e00ff */
[----:B------:R-:W-:Y:S05]  /*9e60*/  RET.REL.NODEC R2 `(attn_fwd) ;  /* 0xffffff6002647950 */ /* 0x000fea0003c3ffff */
        .weak           $__internal_1_$__cuda_sm10x_tcgen05_guardrail_trap_phase_invalid_during_alloc
        .type           $__internal_1_$__cuda_sm10x_tcgen05_guardrail_trap_phase_invalid_during_alloc,@function
        .size           $__internal_1_$__cuda_sm10x_tcgen05_guardrail_trap_phase_invalid_during_alloc,($__internal_2_$__cuda_sm10x_tcgen05_guardrail_trap_unallocated_columns_being_dealloced - $__internal_1_$__cuda_sm10x_tcgen05_guardrail_trap_phase_invalid_during_alloc)
$__internal_1_$__cuda_sm10x_tcgen05_guardrail_trap_phase_invalid_during_alloc:
[----:B------:R-:W-:Y:S05]  /*9e70*/  BPT.TRAP 0x1 ;  /* 0x000000040000795c */ /* 0x000fea0000300000 */
[----:B------:R-:W-:-:S04]  /*9e80*/  MOV R3, 0x0 ;  /* 0x0000000000037802 */ /* 0x000fc80000000f00 */
[----:B------:R-:W-:Y:S05]  /*9e90*/  RET.REL.NODEC R2 `(attn_fwd) ;  /* 0xffffff6002587950 */ /* 0x000fea0003c3ffff */
        .weak           $__internal_2_$__cuda_sm10x_tcgen05_guardrail_trap_unallocated_columns_being_dealloced
        .type           $__internal_2_$__cuda_sm10x_tcgen05_guardrail_trap_unallocated_columns_being_dealloced,@function
        .size           $__internal_2_$__cuda_sm10x_tcgen05_guardrail_trap_unallocated_columns_being_dealloced,(.L_x_31 - $__internal_2_$__cuda_sm10x_tcgen05_guardrail_trap_unallocated_columns_being_dealloced)
$__internal_2_$__cuda_sm10x_tcgen05_guardrail_trap_unallocated_columns_being_dealloced:
[----:B------:R-:W-:Y:S05]  /*9ea0*/  BPT.TRAP 0x1 ;  /* 0x000000040000795c */ /* 0x000fea0000300000 */
[----:B------:R-:W-:-:S04]  /*9eb0*/  HFMA2 R3, -RZ, RZ, 0, 0 ;  /* 0x00000000ff037431 */ /* 0x000fc800000001ff */
[----:B------:R-:W-:Y:S05]  /*9ec0*/  RET.REL.NODEC R2 `(attn_fwd) ;  /* 0xffffff60024c7950 */ /* 0x000fea0003c3ffff */
.L_x_28:
[----:B------:R-:W-:-:S00]  /*9ed0*/  BRA `(.L_x_28) ;  /* 0xfffffffc00fc7947 */ /* 0x000fc0000383ffff */
[----:B------:R-:W-:-:S00]  /*9ee0*/  NOP ;  /* 0x0000000000007918 */ /* 0x000fc00000000000 */
        /* <DEDUP_REMOVED lines=9> */
.L_x_31:


//--------------------- .nv.global.init           --------------------------
	.section	.nv.global.init,"aw",@progbits
.nv.global.init:
	.type		_$_str,@object
	.size		_$_str,(.L_3 - _$_str)
_$_str:
        /*0000*/ 	.byte	0x5f, 0x5f, 0x43, 0x55, 0x44, 0x41, 0x5f, 0x46, 0x54, 0x5a, 0x00
.L_3:


//--------------------- .nv.shared.attn_fwd       --------------------------
	.section	.nv.shared.attn_fwd,"aw",@nobits
	.sectionflags	@""
	.align	16
	.zero		1024


//--------------------- .nv.shared.reserved.0     --------------------------
	.section	.nv.shared.reserved.0,"aw",@nobits
	.align	8
	.weak		__nv_reservedSMEM_offset_0_alias
	.size		__nv_reservedSMEM_offset_0_alias, 0, 64
	.other		__nv_reservedSMEM_offset_0_alias,@"STO_CUDA_RESERVED_SHARED STV_DEFAULT"
__nv_reservedSMEM_offset_0_alias:
	.zero		0
.nv.shared.reserved.0:
	.zero		64
	.weak		__nv_reservedSMEM_allocation_phase
	.type		__nv_reservedSMEM_allocation_phase,@object
	.size		__nv_reservedSMEM_allocation_phase,(.L_0 - __nv_reservedSMEM_allocation_phase)
__nv_reservedSMEM_allocation_phase:
	.zero		1
.L_0:
	.zero		7
	.weak		__nv_reservedSMEM_devtool_atexit_pc
	.type		__nv_reservedSMEM_devtool_atexit_pc,@object
	.size		__nv_reservedSMEM_devtool_atexit_pc,(__nv_reservedSMEM_allocation_mask - __nv_reservedSMEM_devtool_atexit_pc)
__nv_reservedSMEM_devtool_atexit_pc:
	.zero		8
	.weak		__nv_reservedSMEM_allocation_mask
	.type		__nv_reservedSMEM_allocation_mask,@object
	.size		__nv_reservedSMEM_allocation_mask,(.L_2 - __nv_reservedSMEM_allocation_mask)
__nv_reservedSMEM_allocation_mask:
	.zero		4
.L_2:


//--------------------- .nv.constant0.attn_fwd    --------------------------
	.section	.nv.constant0.attn_fwd,"a",@progbits
	.sectionflags	@""
	.align	4
.nv.constant0.attn_fwd:
	.zero		1032


//--------------------- SYMBOLS --------------------------

	.type		.nv.reservedSmem.offset0,@object
	.size		.nv.reservedSmem.offset0,0x4
	.type		.nv.reservedSmem.cap,@object
	.size		.nv.reservedSmem.cap,0x4
